//
// Generated by NVIDIA NVVM Compiler
//
// Compiler Build ID: CL-36424714
// Cuda compilation tools, release 13.0, V13.0.88
// Based on NVVM 20.0.0
//

.version 9.0
.target sm_100
.address_size 64

	// .globl	_Z22cudaConv2DMultiChannelPfS_S_S_iiiii
// _ZZ13softmaxKernelPfS_iE3tmp has been demoted

.visible .entry _Z22cudaConv2DMultiChannelPfS_S_S_iiiii(
	.param .u64 .ptr .align 1 _Z22cudaConv2DMultiChannelPfS_S_S_iiiii_param_0,
	.param .u64 .ptr .align 1 _Z22cudaConv2DMultiChannelPfS_S_S_iiiii_param_1,
	.param .u64 .ptr .align 1 _Z22cudaConv2DMultiChannelPfS_S_S_iiiii_param_2,
	.param .u64 .ptr .align 1 _Z22cudaConv2DMultiChannelPfS_S_S_iiiii_param_3,
	.param .u32 _Z22cudaConv2DMultiChannelPfS_S_S_iiiii_param_4,
	.param .u32 _Z22cudaConv2DMultiChannelPfS_S_S_iiiii_param_5,
	.param .u32 _Z22cudaConv2DMultiChannelPfS_S_S_iiiii_param_6,
	.param .u32 _Z22cudaConv2DMultiChannelPfS_S_S_iiiii_param_7,
	.param .u32 _Z22cudaConv2DMultiChannelPfS_S_S_iiiii_param_8
)
{
	.reg .pred 	%p<21>;
	.reg .b32 	%r<66>;
	.reg .b32 	%f<135>;
	.reg .b64 	%rd<32>;

	ld.param.u64 	%rd9, [_Z22cudaConv2DMultiChannelPfS_S_S_iiiii_param_0];
	ld.param.u64 	%rd10, [_Z22cudaConv2DMultiChannelPfS_S_S_iiiii_param_2];
	ld.param.u64 	%rd8, [_Z22cudaConv2DMultiChannelPfS_S_S_iiiii_param_3];
	ld.param.u32 	%r29, [_Z22cudaConv2DMultiChannelPfS_S_S_iiiii_param_4];
	ld.param.u32 	%r30, [_Z22cudaConv2DMultiChannelPfS_S_S_iiiii_param_5];
	ld.param.u32 	%r31, [_Z22cudaConv2DMultiChannelPfS_S_S_iiiii_param_6];
	ld.param.u32 	%r33, [_Z22cudaConv2DMultiChannelPfS_S_S_iiiii_param_7];
	ld.param.u32 	%r34, [_Z22cudaConv2DMultiChannelPfS_S_S_iiiii_param_8];
	cvta.to.global.u64 	%rd1, %rd10;
	cvta.to.global.u64 	%rd2, %rd9;
	mov.u32 	%r1, %ctaid.z;
	mov.u32 	%r35, %ctaid.y;
	mov.u32 	%r36, %ntid.y;
	mov.u32 	%r37, %tid.y;
	mad.lo.s32 	%r38, %r35, %r36, %r37;
	mov.u32 	%r39, %ctaid.x;
	mov.u32 	%r40, %ntid.x;
	mov.u32 	%r41, %tid.x;
	mad.lo.s32 	%r3, %r39, %r40, %r41;
	setp.ge.s32 	%p1, %r1, %r33;
	setp.ge.s32 	%p2, %r38, %r34;
	or.pred  	%p3, %p1, %p2;
	setp.ge.s32 	%p4, %r3, %r34;
	or.pred  	%p5, %p4, %p3;
	@%p5 bra 	$L__BB0_21;
	cvta.to.global.u64 	%rd11, %rd8;
	mul.wide.u32 	%rd12, %r1, 4;
	add.s64 	%rd13, %rd11, %rd12;
	ld.global.f32 	%f133, [%rd13];
	setp.lt.s32 	%p6, %r29, 1;
	@%p6 bra 	$L__BB0_20;
	setp.lt.s32 	%p7, %r31, 1;
	@%p7 bra 	$L__BB0_20;
	and.b32  	%r4, %r31, 15;
	and.b32  	%r5, %r31, 7;
	and.b32  	%r6, %r31, 2147483632;
	and.b32  	%r7, %r31, 3;
	neg.s32 	%r8, %r6;
	add.s64 	%rd3, %rd2, 32;
	add.s64 	%rd4, %rd1, 32;
	mul.lo.s32 	%r9, %r29, %r1;
	mov.b32 	%r58, 0;
$L__BB0_4:
	mad.lo.s32 	%r11, %r58, %r30, %r38;
	add.s32 	%r44, %r58, %r9;
	mul.lo.s32 	%r12, %r44, %r31;
	mov.b32 	%r59, 0;
$L__BB0_5:
	setp.lt.u32 	%p8, %r31, 16;
	add.s32 	%r46, %r11, %r59;
	mad.lo.s32 	%r14, %r46, %r30, %r3;
	add.s32 	%r47, %r12, %r59;
	mul.lo.s32 	%r15, %r47, %r31;
	mov.b32 	%r64, 0;
	@%p8 bra 	$L__BB0_8;
	mov.u32 	%r60, %r15;
	mov.u32 	%r61, %r14;
	mov.u32 	%r62, %r8;
$L__BB0_7:
	.pragma "nounroll";
	mul.wide.s32 	%rd14, %r61, 4;
	add.s64 	%rd15, %rd3, %rd14;
	mul.wide.s32 	%rd16, %r60, 4;
	add.s64 	%rd17, %rd4, %rd16;
	ld.global.f32 	%f20, [%rd15+-32];
	ld.global.f32 	%f21, [%rd17+-32];
	fma.rn.f32 	%f22, %f20, %f21, %f133;
	ld.global.f32 	%f23, [%rd15+-28];
	ld.global.f32 	%f24, [%rd17+-28];
	fma.rn.f32 	%f25, %f23, %f24, %f22;
	ld.global.f32 	%f26, [%rd15+-24];
	ld.global.f32 	%f27, [%rd17+-24];
	fma.rn.f32 	%f28, %f26, %f27, %f25;
	ld.global.f32 	%f29, [%rd15+-20];
	ld.global.f32 	%f30, [%rd17+-20];
	fma.rn.f32 	%f31, %f29, %f30, %f28;
	ld.global.f32 	%f32, [%rd15+-16];
	ld.global.f32 	%f33, [%rd17+-16];
	fma.rn.f32 	%f34, %f32, %f33, %f31;
	ld.global.f32 	%f35, [%rd15+-12];
	ld.global.f32 	%f36, [%rd17+-12];
	fma.rn.f32 	%f37, %f35, %f36, %f34;
	ld.global.f32 	%f38, [%rd15+-8];
	ld.global.f32 	%f39, [%rd17+-8];
	fma.rn.f32 	%f40, %f38, %f39, %f37;
	ld.global.f32 	%f41, [%rd15+-4];
	ld.global.f32 	%f42, [%rd17+-4];
	fma.rn.f32 	%f43, %f41, %f42, %f40;
	ld.global.f32 	%f44, [%rd15];
	ld.global.f32 	%f45, [%rd17];
	fma.rn.f32 	%f46, %f44, %f45, %f43;
	ld.global.f32 	%f47, [%rd15+4];
	ld.global.f32 	%f48, [%rd17+4];
	fma.rn.f32 	%f49, %f47, %f48, %f46;
	ld.global.f32 	%f50, [%rd15+8];
	ld.global.f32 	%f51, [%rd17+8];
	fma.rn.f32 	%f52, %f50, %f51, %f49;
	ld.global.f32 	%f53, [%rd15+12];
	ld.global.f32 	%f54, [%rd17+12];
	fma.rn.f32 	%f55, %f53, %f54, %f52;
	ld.global.f32 	%f56, [%rd15+16];
	ld.global.f32 	%f57, [%rd17+16];
	fma.rn.f32 	%f58, %f56, %f57, %f55;
	ld.global.f32 	%f59, [%rd15+20];
	ld.global.f32 	%f60, [%rd17+20];
	fma.rn.f32 	%f61, %f59, %f60, %f58;
	ld.global.f32 	%f62, [%rd15+24];
	ld.global.f32 	%f63, [%rd17+24];
	fma.rn.f32 	%f64, %f62, %f63, %f61;
	ld.global.f32 	%f65, [%rd15+28];
	ld.global.f32 	%f66, [%rd17+28];
	fma.rn.f32 	%f133, %f65, %f66, %f64;
	add.s32 	%r62, %r62, 16;
	add.s32 	%r61, %r61, 16;
	add.s32 	%r60, %r60, 16;
	setp.ne.s32 	%p9, %r62, 0;
	mov.u32 	%r64, %r6;
	@%p9 bra 	$L__BB0_7;
$L__BB0_8:
	setp.eq.s32 	%p10, %r4, 0;
	@%p10 bra 	$L__BB0_18;
	add.s32 	%r48, %r4, -1;
	setp.lt.u32 	%p11, %r48, 7;
	@%p11 bra 	$L__BB0_11;
	add.s32 	%r49, %r14, %r64;
	mul.wide.s32 	%rd18, %r49, 4;
	add.s64 	%rd19, %rd2, %rd18;
	ld.global.f32 	%f68, [%rd19];
	add.s32 	%r50, %r64, %r15;
	mul.wide.s32 	%rd20, %r50, 4;
	add.s64 	%rd21, %rd1, %rd20;
	ld.global.f32 	%f69, [%rd21];
	fma.rn.f32 	%f70, %f68, %f69, %f133;
	ld.global.f32 	%f71, [%rd19+4];
	ld.global.f32 	%f72, [%rd21+4];
	fma.rn.f32 	%f73, %f71, %f72, %f70;
	ld.global.f32 	%f74, [%rd19+8];
	ld.global.f32 	%f75, [%rd21+8];
	fma.rn.f32 	%f76, %f74, %f75, %f73;
	ld.global.f32 	%f77, [%rd19+12];
	ld.global.f32 	%f78, [%rd21+12];
	fma.rn.f32 	%f79, %f77, %f78, %f76;
	ld.global.f32 	%f80, [%rd19+16];
	ld.global.f32 	%f81, [%rd21+16];
	fma.rn.f32 	%f82, %f80, %f81, %f79;
	ld.global.f32 	%f83, [%rd19+20];
	ld.global.f32 	%f84, [%rd21+20];
	fma.rn.f32 	%f85, %f83, %f84, %f82;
	ld.global.f32 	%f86, [%rd19+24];
	ld.global.f32 	%f87, [%rd21+24];
	fma.rn.f32 	%f88, %f86, %f87, %f85;
	ld.global.f32 	%f89, [%rd19+28];
	ld.global.f32 	%f90, [%rd21+28];
	fma.rn.f32 	%f133, %f89, %f90, %f88;
	add.s32 	%r64, %r64, 8;
$L__BB0_11:
	setp.eq.s32 	%p12, %r5, 0;
	@%p12 bra 	$L__BB0_18;
	add.s32 	%r51, %r5, -1;
	setp.lt.u32 	%p13, %r51, 3;
	@%p13 bra 	$L__BB0_14;
	add.s32 	%r52, %r14, %r64;
	mul.wide.s32 	%rd22, %r52, 4;
	add.s64 	%rd23, %rd2, %rd22;
	ld.global.f32 	%f92, [%rd23];
	add.s32 	%r53, %r64, %r15;
	mul.wide.s32 	%rd24, %r53, 4;
	add.s64 	%rd25, %rd1, %rd24;
	ld.global.f32 	%f93, [%rd25];
	fma.rn.f32 	%f94, %f92, %f93, %f133;
	ld.global.f32 	%f95, [%rd23+4];
	ld.global.f32 	%f96, [%rd25+4];
	fma.rn.f32 	%f97, %f95, %f96, %f94;
	ld.global.f32 	%f98, [%rd23+8];
	ld.global.f32 	%f99, [%rd25+8];
	fma.rn.f32 	%f100, %f98, %f99, %f97;
	ld.global.f32 	%f101, [%rd23+12];
	ld.global.f32 	%f102, [%rd25+12];
	fma.rn.f32 	%f133, %f101, %f102, %f100;
	add.s32 	%r64, %r64, 4;
$L__BB0_14:
	setp.eq.s32 	%p14, %r7, 0;
	@%p14 bra 	$L__BB0_18;
	setp.eq.s32 	%p15, %r7, 1;
	add.s32 	%r54, %r14, %r64;
	mul.wide.s32 	%rd26, %r54, 4;
	add.s64 	%rd5, %rd2, %rd26;
	ld.global.f32 	%f103, [%rd5];
	add.s32 	%r55, %r64, %r15;
	mul.wide.s32 	%rd27, %r55, 4;
	add.s64 	%rd6, %rd1, %rd27;
	ld.global.f32 	%f104, [%rd6];
	fma.rn.f32 	%f133, %f103, %f104, %f133;
	@%p15 bra 	$L__BB0_18;
	setp.eq.s32 	%p16, %r7, 2;
	ld.global.f32 	%f105, [%rd5+4];
	ld.global.f32 	%f106, [%rd6+4];
	fma.rn.f32 	%f133, %f105, %f106, %f133;
	@%p16 bra 	$L__BB0_18;
	ld.global.f32 	%f107, [%rd5+8];
	ld.global.f32 	%f108, [%rd6+8];
	fma.rn.f32 	%f133, %f107, %f108, %f133;
$L__BB0_18:
	add.s32 	%r59, %r59, 1;
	setp.ne.s32 	%p17, %r59, %r31;
	@%p17 bra 	$L__BB0_5;
	add.s32 	%r58, %r58, 1;
	setp.ne.s32 	%p18, %r58, %r29;
	@%p18 bra 	$L__BB0_4;
$L__BB0_20:
	ld.param.u64 	%rd31, [_Z22cudaConv2DMultiChannelPfS_S_S_iiiii_param_1];
	abs.f32 	%f109, %f133;
	mul.f32 	%f110, %f109, 0f4038AA3B;
	ex2.approx.ftz.f32 	%f111, %f110;
	add.f32 	%f112, %f111, 0f3F800000;
	rcp.approx.ftz.f32 	%f113, %f112;
	fma.rn.f32 	%f114, %f113, 0fC0000000, 0f3F800000;
	setp.ge.f32 	%p19, %f109, 0f41102CB4;
	selp.f32 	%f115, 0f3F800000, %f114, %p19;
	copysign.f32 	%f116, %f133, %f115;
	mul.f32 	%f117, %f133, %f133;
	fma.rn.f32 	%f118, %f117, 0f3C80F082, 0fBD563CAE;
	fma.rn.f32 	%f119, %f118, %f117, 0f3E085941;
	fma.rn.f32 	%f120, %f119, %f117, 0fBEAAA9ED;
	fma.rn.f32 	%f121, %f120, %f117, 0f00000000;
	fma.rn.f32 	%f122, %f121, %f133, %f133;
	setp.ge.f32 	%p20, %f109, 0f3F19999A;
	selp.f32 	%f123, %f116, %f122, %p20;
	mad.lo.s32 	%r56, %r34, %r1, %r38;
	mad.lo.s32 	%r57, %r56, %r34, %r3;
	cvta.to.global.u64 	%rd28, %rd31;
	mul.wide.s32 	%rd29, %r57, 4;
	add.s64 	%rd30, %rd28, %rd29;
	st.global.f32 	[%rd30], %f123;
$L__BB0_21:
	ret;

}
	// .globl	_Z17fullyConnected120PfS_S_S_i
.visible .entry _Z17fullyConnected120PfS_S_S_i(
	.param .u64 .ptr .align 1 _Z17fullyConnected120PfS_S_S_i_param_0,
	.param .u64 .ptr .align 1 _Z17fullyConnected120PfS_S_S_i_param_1,
	.param .u64 .ptr .align 1 _Z17fullyConnected120PfS_S_S_i_param_2,
	.param .u64 .ptr .align 1 _Z17fullyConnected120PfS_S_S_i_param_3,
	.param .u32 _Z17fullyConnected120PfS_S_S_i_param_4
)
{
	.reg .pred 	%p<13>;
	.reg .b32 	%r<37>;
	.reg .b32 	%f<125>;
	.reg .b64 	%rd<35>;

	ld.param.u64 	%rd12, [_Z17fullyConnected120PfS_S_S_i_param_0];
	ld.param.u64 	%rd13, [_Z17fullyConnected120PfS_S_S_i_param_1];
	ld.param.u64 	%rd10, [_Z17fullyConnected120PfS_S_S_i_param_2];
	ld.param.u64 	%rd11, [_Z17fullyConnected120PfS_S_S_i_param_3];
	ld.param.u32 	%r23, [_Z17fullyConnected120PfS_S_S_i_param_4];
	cvta.to.global.u64 	%rd1, %rd13;
	cvta.to.global.u64 	%rd2, %rd12;
	mov.u32 	%r24, %ctaid.x;
	mov.u32 	%r25, %ntid.x;
	mov.u32 	%r26, %tid.x;
	mad.lo.s32 	%r1, %r24, %r25, %r26;
	setp.gt.s32 	%p1, %r1, 119;
	@%p1 bra 	$L__BB1_15;
	cvta.to.global.u64 	%rd14, %rd10;
	mul.wide.s32 	%rd15, %r1, 4;
	add.s64 	%rd16, %rd14, %rd15;
	ld.global.f32 	%f124, [%rd16];
	setp.lt.s32 	%p2, %r23, 1;
	@%p2 bra 	$L__BB1_14;
	mul.lo.s32 	%r2, %r23, %r1;
	and.b32  	%r3, %r23, 15;
	setp.lt.u32 	%p3, %r23, 16;
	mov.b32 	%r33, 0;
	@%p3 bra 	$L__BB1_5;
	and.b32  	%r33, %r23, 2147483632;
	neg.s32 	%r31, %r33;
	add.s64 	%rd33, %rd2, 32;
	add.s64 	%rd4, %rd1, 32;
	mov.u32 	%r30, %r2;
$L__BB1_4:
	.pragma "nounroll";
	mul.wide.s32 	%rd17, %r30, 4;
	add.s64 	%rd18, %rd4, %rd17;
	ld.global.f32 	%f16, [%rd33+-32];
	ld.global.f32 	%f17, [%rd18+-32];
	fma.rn.f32 	%f18, %f16, %f17, %f124;
	ld.global.f32 	%f19, [%rd33+-28];
	ld.global.f32 	%f20, [%rd18+-28];
	fma.rn.f32 	%f21, %f19, %f20, %f18;
	ld.global.f32 	%f22, [%rd33+-24];
	ld.global.f32 	%f23, [%rd18+-24];
	fma.rn.f32 	%f24, %f22, %f23, %f21;
	ld.global.f32 	%f25, [%rd33+-20];
	ld.global.f32 	%f26, [%rd18+-20];
	fma.rn.f32 	%f27, %f25, %f26, %f24;
	ld.global.f32 	%f28, [%rd33+-16];
	ld.global.f32 	%f29, [%rd18+-16];
	fma.rn.f32 	%f30, %f28, %f29, %f27;
	ld.global.f32 	%f31, [%rd33+-12];
	ld.global.f32 	%f32, [%rd18+-12];
	fma.rn.f32 	%f33, %f31, %f32, %f30;
	ld.global.f32 	%f34, [%rd33+-8];
	ld.global.f32 	%f35, [%rd18+-8];
	fma.rn.f32 	%f36, %f34, %f35, %f33;
	ld.global.f32 	%f37, [%rd33+-4];
	ld.global.f32 	%f38, [%rd18+-4];
	fma.rn.f32 	%f39, %f37, %f38, %f36;
	ld.global.f32 	%f40, [%rd33];
	ld.global.f32 	%f41, [%rd18];
	fma.rn.f32 	%f42, %f40, %f41, %f39;
	ld.global.f32 	%f43, [%rd33+4];
	ld.global.f32 	%f44, [%rd18+4];
	fma.rn.f32 	%f45, %f43, %f44, %f42;
	ld.global.f32 	%f46, [%rd33+8];
	ld.global.f32 	%f47, [%rd18+8];
	fma.rn.f32 	%f48, %f46, %f47, %f45;
	ld.global.f32 	%f49, [%rd33+12];
	ld.global.f32 	%f50, [%rd18+12];
	fma.rn.f32 	%f51, %f49, %f50, %f48;
	ld.global.f32 	%f52, [%rd33+16];
	ld.global.f32 	%f53, [%rd18+16];
	fma.rn.f32 	%f54, %f52, %f53, %f51;
	ld.global.f32 	%f55, [%rd33+20];
	ld.global.f32 	%f56, [%rd18+20];
	fma.rn.f32 	%f57, %f55, %f56, %f54;
	ld.global.f32 	%f58, [%rd33+24];
	ld.global.f32 	%f59, [%rd18+24];
	fma.rn.f32 	%f60, %f58, %f59, %f57;
	ld.global.f32 	%f61, [%rd33+28];
	ld.global.f32 	%f62, [%rd18+28];
	fma.rn.f32 	%f124, %f61, %f62, %f60;
	add.s32 	%r31, %r31, 16;
	add.s64 	%rd33, %rd33, 64;
	add.s32 	%r30, %r30, 16;
	setp.ne.s32 	%p4, %r31, 0;
	@%p4 bra 	$L__BB1_4;
$L__BB1_5:
	setp.eq.s32 	%p5, %r3, 0;
	@%p5 bra 	$L__BB1_14;
	and.b32  	%r11, %r23, 7;
	setp.lt.u32 	%p6, %r3, 8;
	@%p6 bra 	$L__BB1_8;
	mul.wide.u32 	%rd19, %r33, 4;
	add.s64 	%rd20, %rd2, %rd19;
	ld.global.f32 	%f64, [%rd20];
	add.s32 	%r28, %r33, %r2;
	mul.wide.s32 	%rd21, %r28, 4;
	add.s64 	%rd22, %rd1, %rd21;
	ld.global.f32 	%f65, [%rd22];
	fma.rn.f32 	%f66, %f64, %f65, %f124;
	ld.global.f32 	%f67, [%rd20+4];
	ld.global.f32 	%f68, [%rd22+4];
	fma.rn.f32 	%f69, %f67, %f68, %f66;
	ld.global.f32 	%f70, [%rd20+8];
	ld.global.f32 	%f71, [%rd22+8];
	fma.rn.f32 	%f72, %f70, %f71, %f69;
	ld.global.f32 	%f73, [%rd20+12];
	ld.global.f32 	%f74, [%rd22+12];
	fma.rn.f32 	%f75, %f73, %f74, %f72;
	ld.global.f32 	%f76, [%rd20+16];
	ld.global.f32 	%f77, [%rd22+16];
	fma.rn.f32 	%f78, %f76, %f77, %f75;
	ld.global.f32 	%f79, [%rd20+20];
	ld.global.f32 	%f80, [%rd22+20];
	fma.rn.f32 	%f81, %f79, %f80, %f78;
	ld.global.f32 	%f82, [%rd20+24];
	ld.global.f32 	%f83, [%rd22+24];
	fma.rn.f32 	%f84, %f82, %f83, %f81;
	ld.global.f32 	%f85, [%rd20+28];
	ld.global.f32 	%f86, [%rd22+28];
	fma.rn.f32 	%f124, %f85, %f86, %f84;
	add.s32 	%r33, %r33, 8;
$L__BB1_8:
	setp.eq.s32 	%p7, %r11, 0;
	@%p7 bra 	$L__BB1_14;
	and.b32  	%r14, %r23, 3;
	setp.lt.u32 	%p8, %r11, 4;
	@%p8 bra 	$L__BB1_11;
	mul.wide.u32 	%rd23, %r33, 4;
	add.s64 	%rd24, %rd2, %rd23;
	ld.global.f32 	%f88, [%rd24];
	add.s32 	%r29, %r33, %r2;
	mul.wide.s32 	%rd25, %r29, 4;
	add.s64 	%rd26, %rd1, %rd25;
	ld.global.f32 	%f89, [%rd26];
	fma.rn.f32 	%f90, %f88, %f89, %f124;
	ld.global.f32 	%f91, [%rd24+4];
	ld.global.f32 	%f92, [%rd26+4];
	fma.rn.f32 	%f93, %f91, %f92, %f90;
	ld.global.f32 	%f94, [%rd24+8];
	ld.global.f32 	%f95, [%rd26+8];
	fma.rn.f32 	%f96, %f94, %f95, %f93;
	ld.global.f32 	%f97, [%rd24+12];
	ld.global.f32 	%f98, [%rd26+12];
	fma.rn.f32 	%f124, %f97, %f98, %f96;
	add.s32 	%r33, %r33, 4;
$L__BB1_11:
	setp.eq.s32 	%p9, %r14, 0;
	@%p9 bra 	$L__BB1_14;
	add.s32 	%r36, %r33, %r2;
	mul.wide.u32 	%rd27, %r33, 4;
	add.s64 	%rd34, %rd2, %rd27;
	neg.s32 	%r35, %r14;
$L__BB1_13:
	.pragma "nounroll";
	mul.wide.s32 	%rd28, %r36, 4;
	add.s64 	%rd29, %rd1, %rd28;
	ld.global.f32 	%f99, [%rd34];
	ld.global.f32 	%f100, [%rd29];
	fma.rn.f32 	%f124, %f99, %f100, %f124;
	add.s32 	%r36, %r36, 1;
	add.s64 	%rd34, %rd34, 4;
	add.s32 	%r35, %r35, 1;
	setp.ne.s32 	%p10, %r35, 0;
	@%p10 bra 	$L__BB1_13;
$L__BB1_14:
	abs.f32 	%f101, %f124;
	mul.f32 	%f102, %f101, 0f4038AA3B;
	ex2.approx.ftz.f32 	%f103, %f102;
	add.f32 	%f104, %f103, 0f3F800000;
	rcp.approx.ftz.f32 	%f105, %f104;
	fma.rn.f32 	%f106, %f105, 0fC0000000, 0f3F800000;
	setp.ge.f32 	%p11, %f101, 0f41102CB4;
	selp.f32 	%f107, 0f3F800000, %f106, %p11;
	copysign.f32 	%f108, %f124, %f107;
	mul.f32 	%f109, %f124, %f124;
	fma.rn.f32 	%f110, %f109, 0f3C80F082, 0fBD563CAE;
	fma.rn.f32 	%f111, %f110, %f109, 0f3E085941;
	fma.rn.f32 	%f112, %f111, %f109, 0fBEAAA9ED;
	fma.rn.f32 	%f113, %f112, %f109, 0f00000000;
	fma.rn.f32 	%f114, %f113, %f124, %f124;
	setp.ge.f32 	%p12, %f101, 0f3F19999A;
	selp.f32 	%f115, %f108, %f114, %p12;
	cvta.to.global.u64 	%rd30, %rd11;
	add.s64 	%rd32, %rd30, %rd15;
	st.global.f32 	[%rd32], %f115;
$L__BB1_15:
	ret;

}
	// .globl	_Z16fullyConnected84PfS_S_S_i
.visible .entry _Z16fullyConnected84PfS_S_S_i(
	.param .u64 .ptr .align 1 _Z16fullyConnected84PfS_S_S_i_param_0,
	.param .u64 .ptr .align 1 _Z16fullyConnected84PfS_S_S_i_param_1,
	.param .u64 .ptr .align 1 _Z16fullyConnected84PfS_S_S_i_param_2,
	.param .u64 .ptr .align 1 _Z16fullyConnected84PfS_S_S_i_param_3,
	.param .u32 _Z16fullyConnected84PfS_S_S_i_param_4
)
{
	.reg .pred 	%p<13>;
	.reg .b32 	%r<37>;
	.reg .b32 	%f<125>;
	.reg .b64 	%rd<35>;

	ld.param.u64 	%rd12, [_Z16fullyConnected84PfS_S_S_i_param_0];
	ld.param.u64 	%rd13, [_Z16fullyConnected84PfS_S_S_i_param_1];
	ld.param.u64 	%rd10, [_Z16fullyConnected84PfS_S_S_i_param_2];
	ld.param.u64 	%rd11, [_Z16fullyConnected84PfS_S_S_i_param_3];
	ld.param.u32 	%r23, [_Z16fullyConnected84PfS_S_S_i_param_4];
	cvta.to.global.u64 	%rd1, %rd13;
	cvta.to.global.u64 	%rd2, %rd12;
	mov.u32 	%r24, %ctaid.x;
	mov.u32 	%r25, %ntid.x;
	mov.u32 	%r26, %tid.x;
	mad.lo.s32 	%r1, %r24, %r25, %r26;
	setp.gt.s32 	%p1, %r1, 83;
	@%p1 bra 	$L__BB2_15;
	cvta.to.global.u64 	%rd14, %rd10;
	mul.wide.s32 	%rd15, %r1, 4;
	add.s64 	%rd16, %rd14, %rd15;
	ld.global.f32 	%f124, [%rd16];
	setp.lt.s32 	%p2, %r23, 1;
	@%p2 bra 	$L__BB2_14;
	mul.lo.s32 	%r2, %r23, %r1;
	and.b32  	%r3, %r23, 15;
	setp.lt.u32 	%p3, %r23, 16;
	mov.b32 	%r33, 0;
	@%p3 bra 	$L__BB2_5;
	and.b32  	%r33, %r23, 2147483632;
	neg.s32 	%r31, %r33;
	add.s64 	%rd33, %rd2, 32;
	add.s64 	%rd4, %rd1, 32;
	mov.u32 	%r30, %r2;
$L__BB2_4:
	.pragma "nounroll";
	mul.wide.s32 	%rd17, %r30, 4;
	add.s64 	%rd18, %rd4, %rd17;
	ld.global.f32 	%f16, [%rd33+-32];
	ld.global.f32 	%f17, [%rd18+-32];
	fma.rn.f32 	%f18, %f16, %f17, %f124;
	ld.global.f32 	%f19, [%rd33+-28];
	ld.global.f32 	%f20, [%rd18+-28];
	fma.rn.f32 	%f21, %f19, %f20, %f18;
	ld.global.f32 	%f22, [%rd33+-24];
	ld.global.f32 	%f23, [%rd18+-24];
	fma.rn.f32 	%f24, %f22, %f23, %f21;
	ld.global.f32 	%f25, [%rd33+-20];
	ld.global.f32 	%f26, [%rd18+-20];
	fma.rn.f32 	%f27, %f25, %f26, %f24;
	ld.global.f32 	%f28, [%rd33+-16];
	ld.global.f32 	%f29, [%rd18+-16];
	fma.rn.f32 	%f30, %f28, %f29, %f27;
	ld.global.f32 	%f31, [%rd33+-12];
	ld.global.f32 	%f32, [%rd18+-12];
	fma.rn.f32 	%f33, %f31, %f32, %f30;
	ld.global.f32 	%f34, [%rd33+-8];
	ld.global.f32 	%f35, [%rd18+-8];
	fma.rn.f32 	%f36, %f34, %f35, %f33;
	ld.global.f32 	%f37, [%rd33+-4];
	ld.global.f32 	%f38, [%rd18+-4];
	fma.rn.f32 	%f39, %f37, %f38, %f36;
	ld.global.f32 	%f40, [%rd33];
	ld.global.f32 	%f41, [%rd18];
	fma.rn.f32 	%f42, %f40, %f41, %f39;
	ld.global.f32 	%f43, [%rd33+4];
	ld.global.f32 	%f44, [%rd18+4];
	fma.rn.f32 	%f45, %f43, %f44, %f42;
	ld.global.f32 	%f46, [%rd33+8];
	ld.global.f32 	%f47, [%rd18+8];
	fma.rn.f32 	%f48, %f46, %f47, %f45;
	ld.global.f32 	%f49, [%rd33+12];
	ld.global.f32 	%f50, [%rd18+12];
	fma.rn.f32 	%f51, %f49, %f50, %f48;
	ld.global.f32 	%f52, [%rd33+16];
	ld.global.f32 	%f53, [%rd18+16];
	fma.rn.f32 	%f54, %f52, %f53, %f51;
	ld.global.f32 	%f55, [%rd33+20];
	ld.global.f32 	%f56, [%rd18+20];
	fma.rn.f32 	%f57, %f55, %f56, %f54;
	ld.global.f32 	%f58, [%rd33+24];
	ld.global.f32 	%f59, [%rd18+24];
	fma.rn.f32 	%f60, %f58, %f59, %f57;
	ld.global.f32 	%f61, [%rd33+28];
	ld.global.f32 	%f62, [%rd18+28];
	fma.rn.f32 	%f124, %f61, %f62, %f60;
	add.s32 	%r31, %r31, 16;
	add.s64 	%rd33, %rd33, 64;
	add.s32 	%r30, %r30, 16;
	setp.ne.s32 	%p4, %r31, 0;
	@%p4 bra 	$L__BB2_4;
$L__BB2_5:
	setp.eq.s32 	%p5, %r3, 0;
	@%p5 bra 	$L__BB2_14;
	and.b32  	%r11, %r23, 7;
	setp.lt.u32 	%p6, %r3, 8;
	@%p6 bra 	$L__BB2_8;
	mul.wide.u32 	%rd19, %r33, 4;
	add.s64 	%rd20, %rd2, %rd19;
	ld.global.f32 	%f64, [%rd20];
	add.s32 	%r28, %r33, %r2;
	mul.wide.s32 	%rd21, %r28, 4;
	add.s64 	%rd22, %rd1, %rd21;
	ld.global.f32 	%f65, [%rd22];
	fma.rn.f32 	%f66, %f64, %f65, %f124;
	ld.global.f32 	%f67, [%rd20+4];
	ld.global.f32 	%f68, [%rd22+4];
	fma.rn.f32 	%f69, %f67, %f68, %f66;
	ld.global.f32 	%f70, [%rd20+8];
	ld.global.f32 	%f71, [%rd22+8];
	fma.rn.f32 	%f72, %f70, %f71, %f69;
	ld.global.f32 	%f73, [%rd20+12];
	ld.global.f32 	%f74, [%rd22+12];
	fma.rn.f32 	%f75, %f73, %f74, %f72;
	ld.global.f32 	%f76, [%rd20+16];
	ld.global.f32 	%f77, [%rd22+16];
	fma.rn.f32 	%f78, %f76, %f77, %f75;
	ld.global.f32 	%f79, [%rd20+20];
	ld.global.f32 	%f80, [%rd22+20];
	fma.rn.f32 	%f81, %f79, %f80, %f78;
	ld.global.f32 	%f82, [%rd20+24];
	ld.global.f32 	%f83, [%rd22+24];
	fma.rn.f32 	%f84, %f82, %f83, %f81;
	ld.global.f32 	%f85, [%rd20+28];
	ld.global.f32 	%f86, [%rd22+28];
	fma.rn.f32 	%f124, %f85, %f86, %f84;
	add.s32 	%r33, %r33, 8;
$L__BB2_8:
	setp.eq.s32 	%p7, %r11, 0;
	@%p7 bra 	$L__BB2_14;
	and.b32  	%r14, %r23, 3;
	setp.lt.u32 	%p8, %r11, 4;
	@%p8 bra 	$L__BB2_11;
	mul.wide.u32 	%rd23, %r33, 4;
	add.s64 	%rd24, %rd2, %rd23;
	ld.global.f32 	%f88, [%rd24];
	add.s32 	%r29, %r33, %r2;
	mul.wide.s32 	%rd25, %r29, 4;
	add.s64 	%rd26, %rd1, %rd25;
	ld.global.f32 	%f89, [%rd26];
	fma.rn.f32 	%f90, %f88, %f89, %f124;
	ld.global.f32 	%f91, [%rd24+4];
	ld.global.f32 	%f92, [%rd26+4];
	fma.rn.f32 	%f93, %f91, %f92, %f90;
	ld.global.f32 	%f94, [%rd24+8];
	ld.global.f32 	%f95, [%rd26+8];
	fma.rn.f32 	%f96, %f94, %f95, %f93;
	ld.global.f32 	%f97, [%rd24+12];
	ld.global.f32 	%f98, [%rd26+12];
	fma.rn.f32 	%f124, %f97, %f98, %f96;
	add.s32 	%r33, %r33, 4;
$L__BB2_11:
	setp.eq.s32 	%p9, %r14, 0;
	@%p9 bra 	$L__BB2_14;
	add.s32 	%r36, %r33, %r2;
	mul.wide.u32 	%rd27, %r33, 4;
	add.s64 	%rd34, %rd2, %rd27;
	neg.s32 	%r35, %r14;
$L__BB2_13:
	.pragma "nounroll";
	mul.wide.s32 	%rd28, %r36, 4;
	add.s64 	%rd29, %rd1, %rd28;
	ld.global.f32 	%f99, [%rd34];
	ld.global.f32 	%f100, [%rd29];
	fma.rn.f32 	%f124, %f99, %f100, %f124;
	add.s32 	%r36, %r36, 1;
	add.s64 	%rd34, %rd34, 4;
	add.s32 	%r35, %r35, 1;
	setp.ne.s32 	%p10, %r35, 0;
	@%p10 bra 	$L__BB2_13;
$L__BB2_14:
	abs.f32 	%f101, %f124;
	mul.f32 	%f102, %f101, 0f4038AA3B;
	ex2.approx.ftz.f32 	%f103, %f102;
	add.f32 	%f104, %f103, 0f3F800000;
	rcp.approx.ftz.f32 	%f105, %f104;
	fma.rn.f32 	%f106, %f105, 0fC0000000, 0f3F800000;
	setp.ge.f32 	%p11, %f101, 0f41102CB4;
	selp.f32 	%f107, 0f3F800000, %f106, %p11;
	copysign.f32 	%f108, %f124, %f107;
	mul.f32 	%f109, %f124, %f124;
	fma.rn.f32 	%f110, %f109, 0f3C80F082, 0fBD563CAE;
	fma.rn.f32 	%f111, %f110, %f109, 0f3E085941;
	fma.rn.f32 	%f112, %f111, %f109, 0fBEAAA9ED;
	fma.rn.f32 	%f113, %f112, %f109, 0f00000000;
	fma.rn.f32 	%f114, %f113, %f124, %f124;
	setp.ge.f32 	%p12, %f101, 0f3F19999A;
	selp.f32 	%f115, %f108, %f114, %p12;
	cvta.to.global.u64 	%rd30, %rd11;
	add.s64 	%rd32, %rd30, %rd15;
	st.global.f32 	[%rd32], %f115;
$L__BB2_15:
	ret;

}
	// .globl	_Z16fullyConnected10PfS_S_S_i
.visible .entry _Z16fullyConnected10PfS_S_S_i(
	.param .u64 .ptr .align 1 _Z16fullyConnected10PfS_S_S_i_param_0,
	.param .u64 .ptr .align 1 _Z16fullyConnected10PfS_S_S_i_param_1,
	.param .u64 .ptr .align 1 _Z16fullyConnected10PfS_S_S_i_param_2,
	.param .u64 .ptr .align 1 _Z16fullyConnected10PfS_S_S_i_param_3,
	.param .u32 _Z16fullyConnected10PfS_S_S_i_param_4
)
{
	.reg .pred 	%p<11>;
	.reg .b32 	%r<37>;
	.reg .b32 	%f<110>;
	.reg .b64 	%rd<35>;

	ld.param.u64 	%rd12, [_Z16fullyConnected10PfS_S_S_i_param_0];
	ld.param.u64 	%rd13, [_Z16fullyConnected10PfS_S_S_i_param_1];
	ld.param.u64 	%rd10, [_Z16fullyConnected10PfS_S_S_i_param_2];
	ld.param.u64 	%rd11, [_Z16fullyConnected10PfS_S_S_i_param_3];
	ld.param.u32 	%r23, [_Z16fullyConnected10PfS_S_S_i_param_4];
	cvta.to.global.u64 	%rd1, %rd13;
	cvta.to.global.u64 	%rd2, %rd12;
	mov.u32 	%r24, %ctaid.x;
	mov.u32 	%r25, %ntid.x;
	mov.u32 	%r26, %tid.x;
	mad.lo.s32 	%r1, %r24, %r25, %r26;
	setp.gt.s32 	%p1, %r1, 9;
	@%p1 bra 	$L__BB3_15;
	cvta.to.global.u64 	%rd14, %rd10;
	mul.wide.s32 	%rd15, %r1, 4;
	add.s64 	%rd16, %rd14, %rd15;
	ld.global.f32 	%f109, [%rd16];
	setp.lt.s32 	%p2, %r23, 1;
	@%p2 bra 	$L__BB3_14;
	mul.lo.s32 	%r2, %r23, %r1;
	and.b32  	%r3, %r23, 15;
	setp.lt.u32 	%p3, %r23, 16;
	mov.b32 	%r33, 0;
	@%p3 bra 	$L__BB3_5;
	and.b32  	%r33, %r23, 2147483632;
	neg.s32 	%r31, %r33;
	add.s64 	%rd33, %rd2, 32;
	add.s64 	%rd4, %rd1, 32;
	mov.u32 	%r30, %r2;
$L__BB3_4:
	.pragma "nounroll";
	mul.wide.s32 	%rd17, %r30, 4;
	add.s64 	%rd18, %rd4, %rd17;
	ld.global.f32 	%f16, [%rd33+-32];
	ld.global.f32 	%f17, [%rd18+-32];
	fma.rn.f32 	%f18, %f16, %f17, %f109;
	ld.global.f32 	%f19, [%rd33+-28];
	ld.global.f32 	%f20, [%rd18+-28];
	fma.rn.f32 	%f21, %f19, %f20, %f18;
	ld.global.f32 	%f22, [%rd33+-24];
	ld.global.f32 	%f23, [%rd18+-24];
	fma.rn.f32 	%f24, %f22, %f23, %f21;
	ld.global.f32 	%f25, [%rd33+-20];
	ld.global.f32 	%f26, [%rd18+-20];
	fma.rn.f32 	%f27, %f25, %f26, %f24;
	ld.global.f32 	%f28, [%rd33+-16];
	ld.global.f32 	%f29, [%rd18+-16];
	fma.rn.f32 	%f30, %f28, %f29, %f27;
	ld.global.f32 	%f31, [%rd33+-12];
	ld.global.f32 	%f32, [%rd18+-12];
	fma.rn.f32 	%f33, %f31, %f32, %f30;
	ld.global.f32 	%f34, [%rd33+-8];
	ld.global.f32 	%f35, [%rd18+-8];
	fma.rn.f32 	%f36, %f34, %f35, %f33;
	ld.global.f32 	%f37, [%rd33+-4];
	ld.global.f32 	%f38, [%rd18+-4];
	fma.rn.f32 	%f39, %f37, %f38, %f36;
	ld.global.f32 	%f40, [%rd33];
	ld.global.f32 	%f41, [%rd18];
	fma.rn.f32 	%f42, %f40, %f41, %f39;
	ld.global.f32 	%f43, [%rd33+4];
	ld.global.f32 	%f44, [%rd18+4];
	fma.rn.f32 	%f45, %f43, %f44, %f42;
	ld.global.f32 	%f46, [%rd33+8];
	ld.global.f32 	%f47, [%rd18+8];
	fma.rn.f32 	%f48, %f46, %f47, %f45;
	ld.global.f32 	%f49, [%rd33+12];
	ld.global.f32 	%f50, [%rd18+12];
	fma.rn.f32 	%f51, %f49, %f50, %f48;
	ld.global.f32 	%f52, [%rd33+16];
	ld.global.f32 	%f53, [%rd18+16];
	fma.rn.f32 	%f54, %f52, %f53, %f51;
	ld.global.f32 	%f55, [%rd33+20];
	ld.global.f32 	%f56, [%rd18+20];
	fma.rn.f32 	%f57, %f55, %f56, %f54;
	ld.global.f32 	%f58, [%rd33+24];
	ld.global.f32 	%f59, [%rd18+24];
	fma.rn.f32 	%f60, %f58, %f59, %f57;
	ld.global.f32 	%f61, [%rd33+28];
	ld.global.f32 	%f62, [%rd18+28];
	fma.rn.f32 	%f109, %f61, %f62, %f60;
	add.s32 	%r31, %r31, 16;
	add.s64 	%rd33, %rd33, 64;
	add.s32 	%r30, %r30, 16;
	setp.ne.s32 	%p4, %r31, 0;
	@%p4 bra 	$L__BB3_4;
$L__BB3_5:
	setp.eq.s32 	%p5, %r3, 0;
	@%p5 bra 	$L__BB3_14;
	and.b32  	%r11, %r23, 7;
	setp.lt.u32 	%p6, %r3, 8;
	@%p6 bra 	$L__BB3_8;
	mul.wide.u32 	%rd19, %r33, 4;
	add.s64 	%rd20, %rd2, %rd19;
	ld.global.f32 	%f64, [%rd20];
	add.s32 	%r28, %r33, %r2;
	mul.wide.s32 	%rd21, %r28, 4;
	add.s64 	%rd22, %rd1, %rd21;
	ld.global.f32 	%f65, [%rd22];
	fma.rn.f32 	%f66, %f64, %f65, %f109;
	ld.global.f32 	%f67, [%rd20+4];
	ld.global.f32 	%f68, [%rd22+4];
	fma.rn.f32 	%f69, %f67, %f68, %f66;
	ld.global.f32 	%f70, [%rd20+8];
	ld.global.f32 	%f71, [%rd22+8];
	fma.rn.f32 	%f72, %f70, %f71, %f69;
	ld.global.f32 	%f73, [%rd20+12];
	ld.global.f32 	%f74, [%rd22+12];
	fma.rn.f32 	%f75, %f73, %f74, %f72;
	ld.global.f32 	%f76, [%rd20+16];
	ld.global.f32 	%f77, [%rd22+16];
	fma.rn.f32 	%f78, %f76, %f77, %f75;
	ld.global.f32 	%f79, [%rd20+20];
	ld.global.f32 	%f80, [%rd22+20];
	fma.rn.f32 	%f81, %f79, %f80, %f78;
	ld.global.f32 	%f82, [%rd20+24];
	ld.global.f32 	%f83, [%rd22+24];
	fma.rn.f32 	%f84, %f82, %f83, %f81;
	ld.global.f32 	%f85, [%rd20+28];
	ld.global.f32 	%f86, [%rd22+28];
	fma.rn.f32 	%f109, %f85, %f86, %f84;
	add.s32 	%r33, %r33, 8;
$L__BB3_8:
	setp.eq.s32 	%p7, %r11, 0;
	@%p7 bra 	$L__BB3_14;
	and.b32  	%r14, %r23, 3;
	setp.lt.u32 	%p8, %r11, 4;
	@%p8 bra 	$L__BB3_11;
	mul.wide.u32 	%rd23, %r33, 4;
	add.s64 	%rd24, %rd2, %rd23;
	ld.global.f32 	%f88, [%rd24];
	add.s32 	%r29, %r33, %r2;
	mul.wide.s32 	%rd25, %r29, 4;
	add.s64 	%rd26, %rd1, %rd25;
	ld.global.f32 	%f89, [%rd26];
	fma.rn.f32 	%f90, %f88, %f89, %f109;
	ld.global.f32 	%f91, [%rd24+4];
	ld.global.f32 	%f92, [%rd26+4];
	fma.rn.f32 	%f93, %f91, %f92, %f90;
	ld.global.f32 	%f94, [%rd24+8];
	ld.global.f32 	%f95, [%rd26+8];
	fma.rn.f32 	%f96, %f94, %f95, %f93;
	ld.global.f32 	%f97, [%rd24+12];
	ld.global.f32 	%f98, [%rd26+12];
	fma.rn.f32 	%f109, %f97, %f98, %f96;
	add.s32 	%r33, %r33, 4;
$L__BB3_11:
	setp.eq.s32 	%p9, %r14, 0;
	@%p9 bra 	$L__BB3_14;
	add.s32 	%r36, %r33, %r2;
	mul.wide.u32 	%rd27, %r33, 4;
	add.s64 	%rd34, %rd2, %rd27;
	neg.s32 	%r35, %r14;
$L__BB3_13:
	.pragma "nounroll";
	mul.wide.s32 	%rd28, %r36, 4;
	add.s64 	%rd29, %rd1, %rd28;
	ld.global.f32 	%f99, [%rd34];
	ld.global.f32 	%f100, [%rd29];
	fma.rn.f32 	%f109, %f99, %f100, %f109;
	add.s32 	%r36, %r36, 1;
	add.s64 	%rd34, %rd34, 4;
	add.s32 	%r35, %r35, 1;
	setp.ne.s32 	%p10, %r35, 0;
	@%p10 bra 	$L__BB3_13;
$L__BB3_14:
	cvta.to.global.u64 	%rd30, %rd11;
	add.s64 	%rd32, %rd30, %rd15;
	st.global.f32 	[%rd32], %f109;
$L__BB3_15:
	ret;

}
	// .globl	_Z13softmaxKernelPfS_i
.visible .entry _Z13softmaxKernelPfS_i(
	.param .u64 .ptr .align 1 _Z13softmaxKernelPfS_i_param_0,
	.param .u64 .ptr .align 1 _Z13softmaxKernelPfS_i_param_1,
	.param .u32 _Z13softmaxKernelPfS_i_param_2
)
{
	.reg .pred 	%p<13>;
	.reg .b32 	%r<46>;
	.reg .b32 	%f<99>;
	.reg .b64 	%rd<9>;
	// demoted variable
	.shared .align 4 .b8 _ZZ13softmaxKernelPfS_iE3tmp[128];
	ld.param.u64 	%rd1, [_Z13softmaxKernelPfS_i_param_0];
	ld.param.u64 	%rd2, [_Z13softmaxKernelPfS_i_param_1];
	ld.param.u32 	%r23, [_Z13softmaxKernelPfS_i_param_2];
	mov.u32 	%r1, %tid.x;
	setp.ge.s32 	%p1, %r1, %r23;
	shl.b32 	%r24, %r1, 2;
	mov.u32 	%r25, _ZZ13softmaxKernelPfS_iE3tmp;
	add.s32 	%r2, %r25, %r24;
	@%p1 bra 	$L__BB4_2;
	cvta.to.global.u64 	%rd3, %rd1;
	mul.wide.u32 	%rd4, %r1, 4;
	add.s64 	%rd5, %rd3, %rd4;
	ld.global.f32 	%f14, [%rd5];
	fma.rn.f32 	%f15, %f14, 0f3BBB989D, 0f3F000000;
	cvt.sat.f32.f32 	%f16, %f15;
	mov.f32 	%f17, 0f4B400001;
	mov.f32 	%f18, 0f437C0000;
	fma.rm.f32 	%f19, %f16, %f18, %f17;
	add.f32 	%f20, %f19, 0fCB40007F;
	neg.f32 	%f21, %f20;
	fma.rn.f32 	%f22, %f14, 0f3FB8AA3B, %f21;
	fma.rn.f32 	%f23, %f14, 0f32A57060, %f22;
	mov.b32 	%r26, %f19;
	shl.b32 	%r27, %r26, 23;
	mov.b32 	%f24, %r27;
	ex2.approx.ftz.f32 	%f25, %f23;
	mul.f32 	%f26, %f25, %f24;
	st.shared.f32 	[%r2], %f26;
$L__BB4_2:
	bar.sync 	0;
	setp.ne.s32 	%p2, %r1, 0;
	@%p2 bra 	$L__BB4_17;
	setp.lt.s32 	%p3, %r23, 1;
	mov.f32 	%f98, 0f00000000;
	@%p3 bra 	$L__BB4_16;
	and.b32  	%r3, %r23, 15;
	setp.lt.u32 	%p4, %r23, 16;
	mov.f32 	%f98, 0f00000000;
	mov.b32 	%r42, 0;
	@%p4 bra 	$L__BB4_7;
	and.b32  	%r42, %r23, 2147483632;
	add.s32 	%r39, %r25, 32;
	neg.s32 	%r40, %r42;
	mov.f32 	%f98, 0f00000000;
$L__BB4_6:
	.pragma "nounroll";
	ld.shared.f32 	%f31, [%r39+-32];
	add.f32 	%f32, %f98, %f31;
	ld.shared.f32 	%f33, [%r39+-28];
	add.f32 	%f34, %f32, %f33;
	ld.shared.f32 	%f35, [%r39+-24];
	add.f32 	%f36, %f34, %f35;
	ld.shared.f32 	%f37, [%r39+-20];
	add.f32 	%f38, %f36, %f37;
	ld.shared.f32 	%f39, [%r39+-16];
	add.f32 	%f40, %f38, %f39;
	ld.shared.f32 	%f41, [%r39+-12];
	add.f32 	%f42, %f40, %f41;
	ld.shared.f32 	%f43, [%r39+-8];
	add.f32 	%f44, %f42, %f43;
	ld.shared.f32 	%f45, [%r39+-4];
	add.f32 	%f46, %f44, %f45;
	ld.shared.f32 	%f47, [%r39];
	add.f32 	%f48, %f46, %f47;
	ld.shared.f32 	%f49, [%r39+4];
	add.f32 	%f50, %f48, %f49;
	ld.shared.f32 	%f51, [%r39+8];
	add.f32 	%f52, %f50, %f51;
	ld.shared.f32 	%f53, [%r39+12];
	add.f32 	%f54, %f52, %f53;
	ld.shared.f32 	%f55, [%r39+16];
	add.f32 	%f56, %f54, %f55;
	ld.shared.f32 	%f57, [%r39+20];
	add.f32 	%f58, %f56, %f57;
	ld.shared.f32 	%f59, [%r39+24];
	add.f32 	%f60, %f58, %f59;
	ld.shared.f32 	%f61, [%r39+28];
	add.f32 	%f98, %f60, %f61;
	add.s32 	%r40, %r40, 16;
	add.s32 	%r39, %r39, 64;
	setp.ne.s32 	%p5, %r40, 0;
	@%p5 bra 	$L__BB4_6;
$L__BB4_7:
	setp.eq.s32 	%p6, %r3, 0;
	@%p6 bra 	$L__BB4_16;
	and.b32  	%r11, %r23, 7;
	setp.lt.u32 	%p7, %r3, 8;
	@%p7 bra 	$L__BB4_10;
	shl.b32 	%r31, %r42, 2;
	add.s32 	%r33, %r25, %r31;
	ld.shared.f32 	%f63, [%r33];
	add.f32 	%f64, %f98, %f63;
	ld.shared.f32 	%f65, [%r33+4];
	add.f32 	%f66, %f64, %f65;
	ld.shared.f32 	%f67, [%r33+8];
	add.f32 	%f68, %f66, %f67;
	ld.shared.f32 	%f69, [%r33+12];
	add.f32 	%f70, %f68, %f69;
	ld.shared.f32 	%f71, [%r33+16];
	add.f32 	%f72, %f70, %f71;
	ld.shared.f32 	%f73, [%r33+20];
	add.f32 	%f74, %f72, %f73;
	ld.shared.f32 	%f75, [%r33+24];
	add.f32 	%f76, %f74, %f75;
	ld.shared.f32 	%f77, [%r33+28];
	add.f32 	%f98, %f76, %f77;
	add.s32 	%r42, %r42, 8;
$L__BB4_10:
	setp.eq.s32 	%p8, %r11, 0;
	@%p8 bra 	$L__BB4_16;
	and.b32  	%r14, %r23, 3;
	setp.lt.u32 	%p9, %r11, 4;
	@%p9 bra 	$L__BB4_13;
	shl.b32 	%r34, %r42, 2;
	add.s32 	%r36, %r25, %r34;
	ld.shared.f32 	%f79, [%r36];
	add.f32 	%f80, %f98, %f79;
	ld.shared.f32 	%f81, [%r36+4];
	add.f32 	%f82, %f80, %f81;
	ld.shared.f32 	%f83, [%r36+8];
	add.f32 	%f84, %f82, %f83;
	ld.shared.f32 	%f85, [%r36+12];
	add.f32 	%f98, %f84, %f85;
	add.s32 	%r42, %r42, 4;
$L__BB4_13:
	setp.eq.s32 	%p10, %r14, 0;
	@%p10 bra 	$L__BB4_16;
	shl.b32 	%r37, %r42, 2;
	add.s32 	%r45, %r25, %r37;
	neg.s32 	%r44, %r14;
$L__BB4_15:
	.pragma "nounroll";
	ld.shared.f32 	%f86, [%r45];
	add.f32 	%f98, %f98, %f86;
	add.s32 	%r45, %r45, 4;
	add.s32 	%r44, %r44, 1;
	setp.ne.s32 	%p11, %r44, 0;
	@%p11 bra 	$L__BB4_15;
$L__BB4_16:
	st.shared.f32 	[_ZZ13softmaxKernelPfS_iE3tmp], %f98;
$L__BB4_17:
	setp.ge.s32 	%p12, %r1, %r23;
	bar.sync 	0;
	@%p12 bra 	$L__BB4_19;
	ld.shared.f32 	%f87, [%r2];
	ld.shared.f32 	%f88, [_ZZ13softmaxKernelPfS_iE3tmp];
	div.rn.f32 	%f89, %f87, %f88;
	cvta.to.global.u64 	%rd6, %rd2;
	mul.wide.u32 	%rd7, %r1, 4;
	add.s64 	%rd8, %rd6, %rd7;
	st.global.f32 	[%rd8], %f89;
$L__BB4_19:
	ret;

}


// ===== COMPILED SASS (sm_100) =====

	.target	sm_100

	.elftype	@"ET_EXEC"


//--------------------- .note.nv.tkinfo           --------------------------
	.section	.note.nv.tkinfo,"",@"SHT_NOTE"
	.sectionflags	@"SHF_NOTE_NV_TKINFO"
	.tkinfo
        /*0018*/ 	.word	0x00000002
        /*0030*/ 	.string	""
        /*0030*/ 	.string	"ptxas"
        /*0030*/ 	.string	"Cuda compilation tools, release 13.0, V13.0.88"
        /*0030*/ 	.string	"Build cuda_13.0.r13.0/compiler.36424714_0"
        /*0030*/ 	.string	"-arch sm_100 -m 64 "



//--------------------- .note.nv.cuinfo           --------------------------
	.section	.note.nv.cuinfo,"",@"SHT_NOTE"
	.sectionflags	@"SHF_NOTE_NV_CUINFO"
        /*0018*/ 	.short	0x0002
        /*001a*/ 	.short	0x0064
        /*001c*/ 	.short	0x0082
	.zero		2


//--------------------- .nv.info                  --------------------------
	.section	.nv.info,"",@"SHT_CUDA_INFO"
	.align	4


	//----- nvinfo : EIATTR_REGCOUNT
	.align		4
        /*0000*/ 	.byte	0x04, 0x2f
        /*0002*/ 	.short	(.L_1 - .L_0)
	.align		4
.L_0:
        /*0004*/ 	.word	index@(_Z22cudaConv2DMultiChannelPfS_S_S_iiiii)
        /*0008*/ 	.word	0x00000020


	//----- nvinfo : EIATTR_FRAME_SIZE
	.align		4
.L_1:
        /*000c*/ 	.byte	0x04, 0x11
        /*000e*/ 	.short	(.L_3 - .L_2)
	.align		4
.L_2:
        /*0010*/ 	.word	index@(_Z22cudaConv2DMultiChannelPfS_S_S_iiiii)
        /*0014*/ 	.word	0x00000000


	//----- nvinfo : EIATTR_REGCOUNT
	.align		4
.L_3:
        /*0018*/ 	.byte	0x04, 0x2f
        /*001a*/ 	.short	(.L_5 - .L_4)
	.align		4
.L_4:
        /*001c*/ 	.word	index@(_Z17fullyConnected120PfS_S_S_i)
        /*0020*/ 	.word	0x0000001f


	//----- nvinfo : EIATTR_FRAME_SIZE
	.align		4
.L_5:
        /*0024*/ 	.byte	0x04, 0x11
        /*0026*/ 	.short	(.L_7 - .L_6)
	.align		4
.L_6:
        /*0028*/ 	.word	index@(_Z17fullyConnected120PfS_S_S_i)
        /*002c*/ 	.word	0x00000000


	//----- nvinfo : EIATTR_REGCOUNT
	.align		4
.L_7:
        /*0030*/ 	.byte	0x04, 0x2f
        /*0032*/ 	.short	(.L_9 - .L_8)
	.align		4
.L_8:
        /*0034*/ 	.word	index@(_Z16fullyConnected84PfS_S_S_i)
        /*0038*/ 	.word	0x0000001f


	//----- nvinfo : EIATTR_FRAME_SIZE
	.align		4
.L_9:
        /*003c*/ 	.byte	0x04, 0x11
        /*003e*/ 	.short	(.L_11 - .L_10)
	.align		4
.L_10:
        /*0040*/ 	.word	index@(_Z16fullyConnected84PfS_S_S_i)
        /*0044*/ 	.word	0x00000000


	//----- nvinfo : EIATTR_REGCOUNT
	.align		4
.L_11:
        /*0048*/ 	.byte	0x04, 0x2f
        /*004a*/ 	.short	(.L_13 - .L_12)
	.align		4
.L_12:
        /*004c*/ 	.word	index@(_Z16fullyConnected10PfS_S_S_i)
        /*0050*/ 	.word	0x0000001f


	//----- nvinfo : EIATTR_FRAME_SIZE
	.align		4
.L_13:
        /*0054*/ 	.byte	0x04, 0x11
        /*0056*/ 	.short	(.L_15 - .L_14)
	.align		4
.L_14:
        /*0058*/ 	.word	index@(_Z16fullyConnected10PfS_S_S_i)
        /*005c*/ 	.word	0x00000000


	//----- nvinfo : EIATTR_REGCOUNT
	.align		4
.L_15:
        /*0060*/ 	.byte	0x04, 0x2f
        /*0062*/ 	.short	(.L_17 - .L_16)
	.align		4
.L_16:
        /*0064*/ 	.word	index@(_Z13softmaxKernelPfS_i)
        /*0068*/ 	.word	0x00000016


	//----- nvinfo : EIATTR_FRAME_SIZE
	.align		4
.L_17:
        /*006c*/ 	.byte	0x04, 0x11
        /*006e*/ 	.short	(.L_19 - .L_18)
	.align		4
.L_18:
        /*0070*/ 	.word	index@($__internal_0_$__cuda_sm3x_div_rn_noftz_f32_slowpath)
        /*0074*/ 	.word	0x00000000


	//----- nvinfo : EIATTR_FRAME_SIZE
	.align		4
.L_19:
        /*0078*/ 	.byte	0x04, 0x11
        /*007a*/ 	.short	(.L_21 - .L_20)
	.align		4
.L_20:
        /*007c*/ 	.word	index@(_Z13softmaxKernelPfS_i)
        /*0080*/ 	.word	0x00000000


	//----- nvinfo : EIATTR_MIN_STACK_SIZE
	.align		4
.L_21:
        /*0084*/ 	.byte	0x04, 0x12
        /*0086*/ 	.short	(.L_23 - .L_22)
	.align		4
.L_22:
        /*0088*/ 	.word	index@(_Z13softmaxKernelPfS_i)
        /*008c*/ 	.word	0x00000000


	//----- nvinfo : EIATTR_MIN_STACK_SIZE
	.align		4
.L_23:
        /*0090*/ 	.byte	0x04, 0x12
        /*0092*/ 	.short	(.L_25 - .L_24)
	.align		4
.L_24:
        /*0094*/ 	.word	index@(_Z16fullyConnected10PfS_S_S_i)
        /*0098*/ 	.word	0x00000000


	//----- nvinfo : EIATTR_MIN_STACK_SIZE
	.align		4
.L_25:
        /*009c*/ 	.byte	0x04, 0x12
        /*009e*/ 	.short	(.L_27 - .L_26)
	.align		4
.L_26:
        /*00a0*/ 	.word	index@(_Z16fullyConnected84PfS_S_S_i)
        /*00a4*/ 	.word	0x00000000


	//----- nvinfo : EIATTR_MIN_STACK_SIZE
	.align		4
.L_27:
        /*00a8*/ 	.byte	0x04, 0x12
        /*00aa*/ 	.short	(.L_29 - .L_28)
	.align		4
.L_28:
        /*00ac*/ 	.word	index@(_Z17fullyConnected120PfS_S_S_i)
        /*00b0*/ 	.word	0x00000000


	//----- nvinfo : EIATTR_MIN_STACK_SIZE
	.align		4
.L_29:
        /*00b4*/ 	.byte	0x04, 0x12
        /*00b6*/ 	.short	(.L_31 - .L_30)
	.align		4
.L_30:
        /*00b8*/ 	.word	index@(_Z22cudaConv2DMultiChannelPfS_S_S_iiiii)
        /*00bc*/ 	.word	0x00000000
.L_31:


//--------------------- .nv.compat                --------------------------
	.section	.nv.compat,"",@"SHT_CUDA_COMPAT_INFO"
	.align	4
        /*0000*/ 	.byte	0x02, 0x09, 0x00, 0x00, 0x02, 0x02, 0x01, 0x00, 0x02, 0x05, 0x05, 0x00, 0x03, 0x07, 0x01, 0x01
        /*0010*/ 	.byte	0x02, 0x03, 0x00, 0x00, 0x02, 0x06, 0x01, 0x00, 0x04, 0x0b, 0x08, 0x00, 0x01, 0x00, 0x00, 0x00
        /*0020*/ 	.byte	0x00, 0x00, 0x00, 0x00


//--------------------- .nv.info._Z13softmaxKernelPfS_i --------------------------
	.section	.nv.info._Z13softmaxKernelPfS_i,"",@"SHT_CUDA_INFO"
	.sectionflags	@""
	.align	4


	//----- nvinfo : EIATTR_CUDA_API_VERSION
	.align		4
        /*0000*/ 	.byte	0x04, 0x37
        /*0002*/ 	.short	(.L_33 - .L_32)
.L_32:
        /*0004*/ 	.word	0x00000082


	//----- nvinfo : EIATTR_KPARAM_INFO
	.align		4
.L_33:
        /*0008*/ 	.byte	0x04, 0x17
        /*000a*/ 	.short	(.L_35 - .L_34)
.L_34:
        /*000c*/ 	.word	0x00000000
        /*0010*/ 	.short	0x0002
        /*0012*/ 	.short	0x0010
        /*0014*/ 	.byte	0x00, 0xf0, 0x11, 0x00


	//----- nvinfo : EIATTR_KPARAM_INFO
	.align		4
.L_35:
        /*0018*/ 	.byte	0x04, 0x17
        /*001a*/ 	.short	(.L_37 - .L_36)
.L_36:
        /*001c*/ 	.word	0x00000000
        /*0020*/ 	.short	0x0001
        /*0022*/ 	.short	0x0008
        /*0024*/ 	.byte	0x00, 0xf5, 0x21, 0x00


	//----- nvinfo : EIATTR_KPARAM_INFO
	.align		4
.L_37:
        /*0028*/ 	.byte	0x04, 0x17
        /*002a*/ 	.short	(.L_39 - .L_38)
.L_38:
        /*002c*/ 	.word	0x00000000
        /*0030*/ 	.short	0x0000
        /*0032*/ 	.short	0x0000
        /*0034*/ 	.byte	0x00, 0xf5, 0x21, 0x00


	//----- nvinfo : EIATTR_SPARSE_MMA_MASK
	.align		4
.L_39:
        /*0038*/ 	.byte	0x03, 0x50
        /*003a*/ 	.short	0x0000


	//----- nvinfo : EIATTR_MAXREG_COUNT
	.align		4
        /*003c*/ 	.byte	0x03, 0x1b
        /*003e*/ 	.short	0x00ff


	//----- nvinfo : EIATTR_NUM_BARRIERS
	.align		4
        /*0040*/ 	.byte	0x02, 0x4c
        /*0042*/ 	.byte	0x01
	.zero		1


	//----- nvinfo : EIATTR_MERCURY_ISA_VERSION
	.align		4
        /*0044*/ 	.byte	0x03, 0x5f
        /*0046*/ 	.short	0x0101


	//----- nvinfo : EIATTR_VRC_CTA_INIT_COUNT
	.align		4
        /*0048*/ 	.byte	0x02, 0x4a
	.zero		1
	.zero		1


	//----- nvinfo : EIATTR_EXIT_INSTR_OFFSETS
	.align		4
        /*004c*/ 	.byte	0x04, 0x1c
        /*004e*/ 	.short	(.L_41 - .L_40)


	//   ....[0]....
.L_40:
        /*0050*/ 	.word	0x00000690


	//   ....[1]....
        /*0054*/ 	.word	0x000007c0


	//----- nvinfo : EIATTR_CRS_STACK_SIZE
	.align		4
.L_41:
        /*0058*/ 	.byte	0x04, 0x1e
        /*005a*/ 	.short	(.L_43 - .L_42)
.L_42:
        /*005c*/ 	.word	0x00000000


	//----- nvinfo : EIATTR_CBANK_PARAM_SIZE
	.align		4
.L_43:
        /*0060*/ 	.byte	0x03, 0x19
        /*0062*/ 	.short	0x0014


	//----- nvinfo : EIATTR_PARAM_CBANK
	.align		4
        /*0064*/ 	.byte	0x04, 0x0a
        /*0066*/ 	.short	(.L_45 - .L_44)
	.align		4
.L_44:
        /*0068*/ 	.word	index@(.nv.constant0._Z13softmaxKernelPfS_i)
        /*006c*/ 	.short	0x0380
        /*006e*/ 	.short	0x0014


	//----- nvinfo : EIATTR_SW_WAR
	.align		4
.L_45:
        /*0070*/ 	.byte	0x04, 0x36
        /*0072*/ 	.short	(.L_47 - .L_46)
.L_46:
        /*0074*/ 	.word	0x00000008
.L_47:


//--------------------- .nv.info._Z16fullyConnected10PfS_S_S_i --------------------------
	.section	.nv.info._Z16fullyConnected10PfS_S_S_i,"",@"SHT_CUDA_INFO"
	.sectionflags	@""
	.align	4


	//----- nvinfo : EIATTR_CUDA_API_VERSION
	.align		4
        /*0000*/ 	.byte	0x04, 0x37
        /*0002*/ 	.short	(.L_49 - .L_48)
.L_48:
        /*0004*/ 	.word	0x00000082


	//----- nvinfo : EIATTR_KPARAM_INFO
	.align		4
.L_49:
        /*0008*/ 	.byte	0x04, 0x17
        /*000a*/ 	.short	(.L_51 - .L_50)
.L_50:
        /*000c*/ 	.word	0x00000000
        /*0010*/ 	.short	0x0004
        /*0012*/ 	.short	0x0020
        /*0014*/ 	.byte	0x00, 0xf0, 0x11, 0x00


	//----- nvinfo : EIATTR_KPARAM_INFO
	.align		4
.L_51:
        /*0018*/ 	.byte	0x04, 0x17
        /*001a*/ 	.short	(.L_53 - .L_52)
.L_52:
        /*001c*/ 	.word	0x00000000
        /*0020*/ 	.short	0x0003
        /*0022*/ 	.short	0x0018
        /*0024*/ 	.byte	0x00, 0xf5, 0x21, 0x00


	//----- nvinfo : EIATTR_KPARAM_INFO
	.align		4
.L_53:
        /*0028*/ 	.byte	0x04, 0x17
        /*002a*/ 	.short	(.L_55 - .L_54)
.L_54:
        /*002c*/ 	.word	0x00000000
        /*0030*/ 	.short	0x0002
        /*0032*/ 	.short	0x0010
        /*0034*/ 	.byte	0x00, 0xf5, 0x21, 0x00


	//----- nvinfo : EIATTR_KPARAM_INFO
	.align		4
.L_55:
        /*0038*/ 	.byte	0x04, 0x17
        /*003a*/ 	.short	(.L_57 - .L_56)
.L_56:
        /*003c*/ 	.word	0x00000000
        /*0040*/ 	.short	0x0001
        /*0042*/ 	.short	0x0008
        /*0044*/ 	.byte	0x00, 0xf5, 0x21, 0x00


	//----- nvinfo : EIATTR_KPARAM_INFO
	.align		4
.L_57:
        /*0048*/ 	.byte	0x04, 0x17
        /*004a*/ 	.short	(.L_59 - .L_58)
.L_58:
        /*004c*/ 	.word	0x00000000
        /*0050*/ 	.short	0x0000
        /*0052*/ 	.short	0x0000
        /*0054*/ 	.byte	0x00, 0xf5, 0x21, 0x00


	//----- nvinfo : EIATTR_SPARSE_MMA_MASK
	.align		4
.L_59:
        /*0058*/ 	.byte	0x03, 0x50
        /*005a*/ 	.short	0x0000


	//----- nvinfo : EIATTR_MAXREG_COUNT
	.align		4
        /*005c*/ 	.byte	0x03, 0x1b
        /*005e*/ 	.short	0x00ff


	//----- nvinfo : EIATTR_MERCURY_ISA_VERSION
	.align		4
        /*0060*/ 	.byte	0x03, 0x5f
        /*0062*/ 	.short	0x0101


	//----- nvinfo : EIATTR_VRC_CTA_INIT_COUNT
	.align		4
        /*0064*/ 	.byte	0x02, 0x4a
	.zero		1
	.zero		1


	//----- nvinfo : EIATTR_EXIT_INSTR_OFFSETS
	.align		4
        /*0068*/ 	.byte	0x04, 0x1c
        /*006a*/ 	.short	(.L_61 - .L_60)


	//   ....[0]....
.L_60:
        /*006c*/ 	.word	0x00000060


	//   ....[1]....
        /*0070*/ 	.word	0x00000a80


	//----- nvinfo : EIATTR_CBANK_PARAM_SIZE
	.align		4
.L_61:
        /*0074*/ 	.byte	0x03, 0x19
        /*0076*/ 	.short	0x0024


	//----- nvinfo : EIATTR_PARAM_CBANK
	.align		4
        /*0078*/ 	.byte	0x04, 0x0a
        /*007a*/ 	.short	(.L_63 - .L_62)
	.align		4
.L_62:
        /*007c*/ 	.word	index@(.nv.constant0._Z16fullyConnected10PfS_S_S_i)
        /*0080*/ 	.short	0x0380
        /*0082*/ 	.short	0x0024


	//----- nvinfo : EIATTR_SW_WAR
	.align		4
.L_63:
        /*0084*/ 	.byte	0x04, 0x36
        /*0086*/ 	.short	(.L_65 - .L_64)
.L_64:
        /*0088*/ 	.word	0x00000008
.L_65:


//--------------------- .nv.info._Z16fullyConnected84PfS_S_S_i --------------------------
	.section	.nv.info._Z16fullyConnected84PfS_S_S_i,"",@"SHT_CUDA_INFO"
	.sectionflags	@""
	.align	4


	//----- nvinfo : EIATTR_CUDA_API_VERSION
	.align		4
        /*0000*/ 	.byte	0x04, 0x37
        /*0002*/ 	.short	(.L_67 - .L_66)
.L_66:
        /*0004*/ 	.word	0x00000082


	//----- nvinfo : EIATTR_KPARAM_INFO
	.align		4
.L_67:
        /*0008*/ 	.byte	0x04, 0x17
        /*000a*/ 	.short	(.L_69 - .L_68)
.L_68:
        /*000c*/ 	.word	0x00000000
        /*0010*/ 	.short	0x0004
        /*0012*/ 	.short	0x0020
        /*0014*/ 	.byte	0x00, 0xf0, 0x11, 0x00


	//----- nvinfo : EIATTR_KPARAM_INFO
	.align		4
.L_69:
        /*0018*/ 	.byte	0x04, 0x17
        /*001a*/ 	.short	(.L_71 - .L_70)
.L_70:
        /*001c*/ 	.word	0x00000000
        /*0020*/ 	.short	0x0003
        /*0022*/ 	.short	0x0018
        /*0024*/ 	.byte	0x00, 0xf5, 0x21, 0x00


	//----- nvinfo : EIATTR_KPARAM_INFO
	.align		4
.L_71:
        /*0028*/ 	.byte	0x04, 0x17
        /*002a*/ 	.short	(.L_73 - .L_72)
.L_72:
        /*002c*/ 	.word	0x00000000
        /*0030*/ 	.short	0x0002
        /*0032*/ 	.short	0x0010
        /*0034*/ 	.byte	0x00, 0xf5, 0x21, 0x00


	//----- nvinfo : EIATTR_KPARAM_INFO
	.align		4
.L_73:
        /*0038*/ 	.byte	0x04, 0x17
        /*003a*/ 	.short	(.L_75 - .L_74)
.L_74:
        /*003c*/ 	.word	0x00000000
        /*0040*/ 	.short	0x0001
        /*0042*/ 	.short	0x0008
        /*0044*/ 	.byte	0x00, 0xf5, 0x21, 0x00


	//----- nvinfo : EIATTR_KPARAM_INFO
	.align		4
.L_75:
        /*0048*/ 	.byte	0x04, 0x17
        /*004a*/ 	.short	(.L_77 - .L_76)
.L_76:
        /*004c*/ 	.word	0x00000000
        /*0050*/ 	.short	0x0000
        /*0052*/ 	.short	0x0000
        /*0054*/ 	.byte	0x00, 0xf5, 0x21, 0x00


	//----- nvinfo : EIATTR_SPARSE_MMA_MASK
	.align		4
.L_77:
        /*0058*/ 	.byte	0x03, 0x50
        /*005a*/ 	.short	0x0000


	//----- nvinfo : EIATTR_MAXREG_COUNT
	.align		4
        /*005c*/ 	.byte	0x03, 0x1b
        /*005e*/ 	.short	0x00ff


	//----- nvinfo : EIATTR_MERCURY_ISA_VERSION
	.align		4
        /*0060*/ 	.byte	0x03, 0x5f
        /*0062*/ 	.short	0x0101


	//----- nvinfo : EIATTR_VRC_CTA_INIT_COUNT
	.align		4
        /*0064*/ 	.byte	0x02, 0x4a
	.zero		1
	.zero		1


	//----- nvinfo : EIATTR_EXIT_INSTR_OFFSETS
	.align		4
        /*0068*/ 	.byte	0x04, 0x1c
        /*006a*/ 	.short	(.L_79 - .L_78)


	//   ....[0]....
.L_78:
        /*006c*/ 	.word	0x00000060


	//   ....[1]....
        /*0070*/ 	.word	0x00000b80


	//----- nvinfo : EIATTR_CBANK_PARAM_SIZE
	.align		4
.L_79:
        /*0074*/ 	.byte	0x03, 0x19
        /*0076*/ 	.short	0x0024


	//----- nvinfo : EIATTR_PARAM_CBANK
	.align		4
        /*0078*/ 	.byte	0x04, 0x0a
        /*007a*/ 	.short	(.L_81 - .L_80)
	.align		4
.L_80:
        /*007c*/ 	.word	index@(.nv.constant0._Z16fullyConnected84PfS_S_S_i)
        /*0080*/ 	.short	0x0380
        /*0082*/ 	.short	0x0024


	//----- nvinfo : EIATTR_SW_WAR
	.align		4
.L_81:
        /*0084*/ 	.byte	0x04, 0x36
        /*0086*/ 	.short	(.L_83 - .L_82)
.L_82:
        /*0088*/ 	.word	0x00000008
.L_83:


//--------------------- .nv.info._Z17fullyConnected120PfS_S_S_i --------------------------
	.section	.nv.info._Z17fullyConnected120PfS_S_S_i,"",@"SHT_CUDA_INFO"
	.sectionflags	@""
	.align	4


	//----- nvinfo : EIATTR_CUDA_API_VERSION
	.align		4
        /*0000*/ 	.byte	0x04, 0x37
        /*0002*/ 	.short	(.L_85 - .L_84)
.L_84:
        /*0004*/ 	.word	0x00000082


	//----- nvinfo : EIATTR_KPARAM_INFO
	.align		4
.L_85:
        /*0008*/ 	.byte	0x04, 0x17
        /*000a*/ 	.short	(.L_87 - .L_86)
.L_86:
        /*000c*/ 	.word	0x00000000
        /*0010*/ 	.short	0x0004
        /*0012*/ 	.short	0x0020
        /*0014*/ 	.byte	0x00, 0xf0, 0x11, 0x00


	//----- nvinfo : EIATTR_KPARAM_INFO
	.align		4
.L_87:
        /*0018*/ 	.byte	0x04, 0x17
        /*001a*/ 	.short	(.L_89 - .L_88)
.L_88:
        /*001c*/ 	.word	0x00000000
        /*0020*/ 	.short	0x0003
        /*0022*/ 	.short	0x0018
        /*0024*/ 	.byte	0x00, 0xf5, 0x21, 0x00


	//----- nvinfo : EIATTR_KPARAM_INFO
	.align		4
.L_89:
        /*0028*/ 	.byte	0x04, 0x17
        /*002a*/ 	.short	(.L_91 - .L_90)
.L_90:
        /*002c*/ 	.word	0x00000000
        /*0030*/ 	.short	0x0002
        /*0032*/ 	.short	0x0010
        /*0034*/ 	.byte	0x00, 0xf5, 0x21, 0x00


	//----- nvinfo : EIATTR_KPARAM_INFO
	.align		4
.L_91:
        /*0038*/ 	.byte	0x04, 0x17
        /*003a*/ 	.short	(.L_93 - .L_92)
.L_92:
        /*003c*/ 	.word	0x00000000
        /*0040*/ 	.short	0x0001
        /*0042*/ 	.short	0x0008
        /*0044*/ 	.byte	0x00, 0xf5, 0x21, 0x00


	//----- nvinfo : EIATTR_KPARAM_INFO
	.align		4
.L_93:
        /*0048*/ 	.byte	0x04, 0x17
        /*004a*/ 	.short	(.L_95 - .L_94)
.L_94:
        /*004c*/ 	.word	0x00000000
        /*0050*/ 	.short	0x0000
        /*0052*/ 	.short	0x0000
        /*0054*/ 	.byte	0x00, 0xf5, 0x21, 0x00


	//----- nvinfo : EIATTR_SPARSE_MMA_MASK
	.align		4
.L_95:
        /*0058*/ 	.byte	0x03, 0x50
        /*005a*/ 	.short	0x0000


	//----- nvinfo : EIATTR_MAXREG_COUNT
	.align		4
        /*005c*/ 	.byte	0x03, 0x1b
        /*005e*/ 	.short	0x00ff


	//----- nvinfo : EIATTR_MERCURY_ISA_VERSION
	.align		4
        /*0060*/ 	.byte	0x03, 0x5f
        /*0062*/ 	.short	0x0101


	//----- nvinfo : EIATTR_VRC_CTA_INIT_COUNT
	.align		4
        /*0064*/ 	.byte	0x02, 0x4a
	.zero		1
	.zero		1


	//----- nvinfo : EIATTR_EXIT_INSTR_OFFSETS
	.align		4
        /*0068*/ 	.byte	0x04, 0x1c
        /*006a*/ 	.short	(.L_97 - .L_96)


	//   ....[0]....
.L_96:
        /*006c*/ 	.word	0x00000060


	//   ....[1]....
        /*0070*/ 	.word	0x00000b80


	//----- nvinfo : EIATTR_CBANK_PARAM_SIZE
	.align		4
.L_97:
        /*0074*/ 	.byte	0x03, 0x19
        /*0076*/ 	.short	0x0024


	//----- nvinfo : EIATTR_PARAM_CBANK
	.align		4
        /*0078*/ 	.byte	0x04, 0x0a
        /*007a*/ 	.short	(.L_99 - .L_98)
	.align		4
.L_98:
        /*007c*/ 	.word	index@(.nv.constant0._Z17fullyConnected120PfS_S_S_i)
        /*0080*/ 	.short	0x0380
        /*0082*/ 	.short	0x0024


	//----- nvinfo : EIATTR_SW_WAR
	.align		4
.L_99:
        /*0084*/ 	.byte	0x04, 0x36
        /*0086*/ 	.short	(.L_101 - .L_100)
.L_100:
        /*0088*/ 	.word	0x00000008
.L_101:


//--------------------- .nv.info._Z22cudaConv2DMultiChannelPfS_S_S_iiiii --------------------------
	.section	.nv.info._Z22cudaConv2DMultiChannelPfS_S_S_iiiii,"",@"SHT_CUDA_INFO"
	.sectionflags	@""
	.align	4


	//----- nvinfo : EIATTR_CUDA_API_VERSION
	.align		4
        /*0000*/ 	.byte	0x04, 0x37
        /*0002*/ 	.short	(.L_103 - .L_102)
.L_102:
        /*0004*/ 	.word	0x00000082


	//----- nvinfo : EIATTR_KPARAM_INFO
	.align		4
.L_103:
        /*0008*/ 	.byte	0x04, 0x17
        /*000a*/ 	.short	(.L_105 - .L_104)
.L_104:
        /*000c*/ 	.word	0x00000000
        /*0010*/ 	.short	0x0008
        /*0012*/ 	.short	0x0030
        /*0014*/ 	.byte	0x00, 0xf0, 0x11, 0x00


	//----- nvinfo : EIATTR_KPARAM_INFO
	.align		4
.L_105:
        /*0018*/ 	.byte	0x04, 0x17
        /*001a*/ 	.short	(.L_107 - .L_106)
.L_106:
        /*001c*/ 	.word	0x00000000
        /*0020*/ 	.short	0x0007
        /*0022*/ 	.short	0x002c
        /*0024*/ 	.byte	0x00, 0xf0, 0x11, 0x00


	//----- nvinfo : EIATTR_KPARAM_INFO
	.align		4
.L_107:
        /*0028*/ 	.byte	0x04, 0x17
        /*002a*/ 	.short	(.L_109 - .L_108)
.L_108:
        /*002c*/ 	.word	0x00000000
        /*0030*/ 	.short	0x0006
        /*0032*/ 	.short	0x0028
        /*0034*/ 	.byte	0x00, 0xf0, 0x11, 0x00


	//----- nvinfo : EIATTR_KPARAM_INFO
	.align		4
.L_109:
        /*0038*/ 	.byte	0x04, 0x17
        /*003a*/ 	.short	(.L_111 - .L_110)
.L_110:
        /*003c*/ 	.word	0x00000000
        /*0040*/ 	.short	0x0005
        /*0042*/ 	.short	0x0024
        /*0044*/ 	.byte	0x00, 0xf0, 0x11, 0x00


	//----- nvinfo : EIATTR_KPARAM_INFO
	.align		4
.L_111:
        /*0048*/ 	.byte	0x04, 0x17
        /*004a*/ 	.short	(.L_113 - .L_112)
.L_112:
        /*004c*/ 	.word	0x00000000
        /*0050*/ 	.short	0x0004
        /*0052*/ 	.short	0x0020
        /*0054*/ 	.byte	0x00, 0xf0, 0x11, 0x00


	//----- nvinfo : EIATTR_KPARAM_INFO
	.align		4
.L_113:
        /*0058*/ 	.byte	0x04, 0x17
        /*005a*/ 	.short	(.L_115 - .L_114)
.L_114:
        /*005c*/ 	.word	0x00000000
        /*0060*/ 	.short	0x0003
        /*0062*/ 	.short	0x0018
        /*0064*/ 	.byte	0x00, 0xf5, 0x21, 0x00


	//----- nvinfo : EIATTR_KPARAM_INFO
	.align		4
.L_115:
        /*0068*/ 	.byte	0x04, 0x17
        /*006a*/ 	.short	(.L_117 - .L_116)
.L_116:
        /*006c*/ 	.word	0x00000000
        /*0070*/ 	.short	0x0002
        /*0072*/ 	.short	0x0010
        /*0074*/ 	.byte	0x00, 0xf5, 0x21, 0x00


	//----- nvinfo : EIATTR_KPARAM_INFO
	.align		4
.L_117:
        /*0078*/ 	.byte	0x04, 0x17
        /*007a*/ 	.short	(.L_119 - .L_118)
.L_118:
        /*007c*/ 	.word	0x00000000
        /*0080*/ 	.short	0x0001
        /*0082*/ 	.short	0x0008
        /*0084*/ 	.byte	0x00, 0xf5, 0x21, 0x00


	//----- nvinfo : EIATTR_KPARAM_INFO
	.align		4
.L_119:
        /*0088*/ 	.byte	0x04, 0x17
        /*008a*/ 	.short	(.L_121 - .L_120)
.L_120:
        /*008c*/ 	.word	0x00000000
        /*0090*/ 	.short	0x0000
        /*0092*/ 	.short	0x0000
        /*0094*/ 	.byte	0x00, 0xf5, 0x21, 0x00


	//----- nvinfo : EIATTR_SPARSE_MMA_MASK
	.align		4
.L_121:
        /*0098*/ 	.byte	0x03, 0x50
        /*009a*/ 	.short	0x0000


	//----- nvinfo : EIATTR_MAXREG_COUNT
	.align		4
        /*009c*/ 	.byte	0x03, 0x1b
        /*009e*/ 	.short	0x00ff


	//----- nvinfo : EIATTR_MERCURY_ISA_VERSION
	.align		4
        /*00a0*/ 	.byte	0x03, 0x5f
        /*00a2*/ 	.short	0x0101


	//----- nvinfo : EIATTR_VRC_CTA_INIT_COUNT
	.align		4
        /*00a4*/ 	.byte	0x02, 0x4a
	.zero		1
	.zero		1


	//----- nvinfo : EIATTR_EXIT_INSTR_OFFSETS
	.align		4
        /*00a8*/ 	.byte	0x04, 0x1c
        /*00aa*/ 	.short	(.L_123 - .L_122)


	//   ....[0]....
.L_122:
        /*00ac*/ 	.word	0x000000f0


	//   ....[1]....
        /*00b0*/ 	.word	0x00000de0


	//----- nvinfo : EIATTR_CBANK_PARAM_SIZE
	.align		4
.L_123:
        /*00b4*/ 	.byte	0x03, 0x19
        /*00b6*/ 	.short	0x0034


	//----- nvinfo : EIATTR_PARAM_CBANK
	.align		4
        /*00b8*/ 	.byte	0x04, 0x0a
        /*00ba*/ 	.short	(.L_125 - .L_124)
	.align		4
.L_124:
        /*00bc*/ 	.word	index@(.nv.constant0._Z22cudaConv2DMultiChannelPfS_S_S_iiiii)
        /*00c0*/ 	.short	0x0380
        /*00c2*/ 	.short	0x0034


	//----- nvinfo : EIATTR_SW_WAR
	.align		4
.L_125:
        /*00c4*/ 	.byte	0x04, 0x36
        /*00c6*/ 	.short	(.L_127 - .L_126)
.L_126:
        /*00c8*/ 	.word	0x00000008
.L_127:


//--------------------- .nv.callgraph             --------------------------
	.section	.nv.callgraph,"",@"SHT_CUDA_CALLGRAPH"
	.align	4
	.sectionentsize	8
	.align		4
        /*0000*/ 	.word	0x00000000
	.align		4
        /*0004*/ 	.word	0xffffffff
	.align		4
        /*0008*/ 	.word	0x00000000
	.align		4
        /*000c*/ 	.word	0xfffffffe
	.align		4
        /*0010*/ 	.word	0x00000000
	.align		4
        /*0014*/ 	.word	0xfffffffd
	.align		4
        /*0018*/ 	.word	0x00000000
	.align		4
        /*001c*/ 	.word	0xfffffffc


//--------------------- .text._Z13softmaxKernelPfS_i --------------------------
	.section	.text._Z13softmaxKernelPfS_i,"ax",@progbits
	.align	128
        .global         _Z13softmaxKernelPfS_i
        .type           _Z13softmaxKernelPfS_i,@function
        .size           _Z13softmaxKernelPfS_i,(.L_x_52 - _Z13softmaxKernelPfS_i)
        .other          _Z13softmaxKernelPfS_i,@"STO_CUDA_ENTRY STV_DEFAULT"
_Z13softmaxKernelPfS_i:
.text._Z13softmaxKernelPfS_i:
[----:B------:R-:W-:Y:S01]  /*0000*/  LDC R1, c[0x0][0x37c] ;  /* 0x0000df00ff017b82 */ /* 0x000fe20000000800 */
[----:B------:R-:W0:Y:S01]  /*0010*/  S2R R2, SR_TID.X ;  /* 0x0000000000027919 */ /* 0x000e220000002100 */
[----:B------:R-:W0:Y:S01]  /*0020*/  LDCU UR9, c[0x0][0x390] ;  /* 0x00007200ff0977ac */ /* 0x000e220008000800 */
[----:B------:R-:W1:Y:S01]  /*0030*/  LDCU.64 UR10, c[0x0][0x358] ;  /* 0x00006b00ff0a77ac */ /* 0x000e620008000a00 */
[----:B0-----:R-:W-:-:S13]  /*0040*/  ISETP.GE.AND P0, PT, R2, UR9, PT ;  /* 0x0000000902007c0c */ /* 0x001fda000bf06270 */
[----:B------:R-:W0:Y:S02]  /*0050*/  @!P0 LDC.64 R4, c[0x0][0x380] ;  /* 0x0000e000ff048b82 */ /* 0x000e240000000a00 */
[----:B0-----:R-:W-:-:S06]  /*0060*/  @!P0 IMAD.WIDE.U32 R4, R2, 0x4, R4 ;  /* 0x0000000402048825 */ /* 0x001fcc00078e0004 */
[----:B-1----:R-:W2:Y:S01]  /*0070*/  @!P0 LDG.E R4, desc[UR10][R4.64] ;  /* 0x0000000a04048981 */ /* 0x002ea2000c1e1900 */
[----:B------:R-:W-:Y:S01]  /*0080*/  @!P0 MOV R3, 0x3bbb989d ;  /* 0x3bbb989d00038802 */ /* 0x000fe20000000f00 */
[----:B------:R-:W-:Y:S01]  /*0090*/  @!P0 IMAD.MOV.U32 R7, RZ, RZ, 0x437c0000 ;  /* 0x437c0000ff078424 */ /* 0x000fe200078e00ff */
[----:B------:R-:W0:Y:S01]  /*00a0*/  S2UR UR5, SR_CgaCtaId ;  /* 0x00000000000579c3 */ /* 0x000e220000008800 */
[----:B------:R-:W-:Y:S01]  /*00b0*/  UMOV UR4, 0x400 ;  /* 0x0000040000047882 */ /* 0x000fe20000000000 */
[----:B------:R-:W-:Y:S01]  /*00c0*/  ISETP.NE.AND P1, PT, R2, RZ, PT ;  /* 0x000000ff0200720c */ /* 0x000fe20003f25270 */
[----:B------:R-:W-:Y:S01]  /*00d0*/  BSSY.RECONVERGENT B0, `(.L_x_0) ;  /* 0x000005a000007945 */ /* 0x000fe20003800200 */
[----:B0-----:R-:W-:Y:S01]  /*00e0*/  ULEA UR5, UR5, UR4, 0x18 ;  /* 0x0000000405057291 */ /* 0x001fe2000f8ec0ff */
[----:B--2---:R-:W-:-:S04]  /*00f0*/  @!P0 FFMA.SAT R0, R4, R3, 0.5 ;  /* 0x3f00000004008423 */ /* 0x004fc80000002003 */
[----:B------:R-:W-:-:S04]  /*0100*/  @!P0 FFMA.RM R0, R0, R7, 12582913 ;  /* 0x4b40000100008423 */ /* 0x000fc80000004007 */
[----:B------:R-:W-:-:S04]  /*0110*/  @!P0 FADD R3, R0, -12583039 ;  /* 0xcb40007f00038421 */ /* 0x000fc80000000000 */
[----:B------:R-:W-:-:S04]  /*0120*/  @!P0 FFMA R3, R4, 1.4426950216293334961, -R3 ;  /* 0x3fb8aa3b04038823 */ /* 0x000fc80000000803 */
[----:B------:R-:W-:Y:S01]  /*0130*/  @!P0 FFMA R3, R4, 1.925963033500011079e-08, R3 ;  /* 0x32a5706004038823 */ /* 0x000fe20000000003 */
[----:B------:R-:W-:Y:S02]  /*0140*/  @!P0 SHF.L.U32 R4, R0, 0x17, RZ ;  /* 0x0000001700048819 */ /* 0x000fe400000006ff */
[----:B------:R-:W-:-:S03]  /*0150*/  LEA R0, R2, UR5, 0x2 ;  /* 0x0000000502007c11 */ /* 0x000fc6000f8e10ff */
[----:B------:R-:W0:Y:S02]  /*0160*/  @!P0 MUFU.EX2 R3, R3 ;  /* 0x0000000300038308 */ /* 0x000e240000000800 */
[----:B0-----:R-:W-:-:S05]  /*0170*/  @!P0 FMUL R5, R4, R3 ;  /* 0x0000000304058220 */ /* 0x001fca0000400000 */
[----:B------:R0:W-:Y:S01]  /*0180*/  @!P0 STS [R0], R5 ;  /* 0x0000000500008388 */ /* 0x0001e20000000800 */
[----:B------:R-:W-:Y:S06]  /*0190*/  BAR.SYNC.DEFER_BLOCKING 0x0 ;  /* 0x0000000000007b1d */ /* 0x000fec0000010000 */
[----:B------:R-:W-:Y:S05]  /*01a0*/  @P1 BRA `(.L_x_1) ;  /* 0x0000000400301947 */ /* 0x000fea0003800000 */
[----:B------:R-:W-:Y:S01]  /*01b0*/  UISETP.GE.AND UP0, UPT, UR9, 0x1, UPT ;  /* 0x000000010900788c */ /* 0x000fe2000bf06270 */
[----:B------:R-:W-:-:S08]  /*01c0*/  IMAD.MOV.U32 R19, RZ, RZ, RZ ;  /* 0x000000ffff137224 */ /* 0x000fd000078e00ff */
[----:B------:R-:W-:Y:S05]  /*01d0*/  BRA.U !UP0, `(.L_x_2) ;  /* 0x0000000508207547 */ /* 0x000fea000b800000 */
[----:B------:R-:W-:Y:S01]  /*01e0*/  UISETP.GE.U32.AND UP1, UPT, UR9, 0x10, UPT ;  /* 0x000000100900788c */ /* 0x000fe2000bf26070 */
[----:B------:R-:W-:Y:S01]  /*01f0*/  HFMA2 R19, -RZ, RZ, 0, 0 ;  /* 0x00000000ff137431 */ /* 0x000fe200000001ff */
[----:B------:R-:W-:Y:S01]  /*0200*/  ULOP3.LUT UR6, UR9, 0xf, URZ, 0xc0, !UPT ;  /* 0x0000000f09067892 */ /* 0x000fe2000f8ec0ff */
[----:B------:R-:W-:-:S03]  /*0210*/  UMOV UR4, URZ ;  /* 0x000000ff00047c82 */ /* 0x000fc60008000000 */
[----:B------:R-:W-:-:S03]  /*0220*/  UISETP.NE.AND UP0, UPT, UR6, URZ, UPT ;  /* 0x000000ff0600728c */ /* 0x000fc6000bf05270 */
[----:B------:R-:W-:Y:S08]  /*0230*/  BRA.U !UP1, `(.L_x_3) ;  /* 0x0000000109707547 */ /* 0x000ff0000b800000 */
[----:B------:R-:W-:Y:S01]  /*0240*/  ULOP3.LUT UR4, UR9, 0x7ffffff0, URZ, 0xc0, !UPT ;  /* 0x7ffffff009047892 */ /* 0x000fe2000f8ec0ff */
[----:B------:R-:W-:Y:S01]  /*0250*/  IMAD.MOV.U32 R19, RZ, RZ, RZ ;  /* 0x000000ffff137224 */ /* 0x000fe200078e00ff */
[----:B------:R-:W-:Y:S02]  /*0260*/  UIADD3 UR7, UPT, UPT, UR5, 0x20, URZ ;  /* 0x0000002005077890 */ /* 0x000fe4000fffe0ff */
[----:B------:R-:W-:-:S12]  /*0270*/  UIADD3 UR8, UPT, UPT, -UR4, URZ, URZ ;  /* 0x000000ff04087290 */ /* 0x000fd8000fffe1ff */
.L_x_4:
[----:B0-----:R-:W0:Y:S01]  /*0280*/  LDS.128 R4, [UR7+-0x20] ;  /* 0xffffe007ff047984 */ /* 0x001e220008000c00 */
[----:B------:R-:W-:-:S03]  /*0290*/  UIADD3 UR8, UPT, UPT, UR8, 0x10, URZ ;  /* 0x0000001008087890 */ /* 0x000fc6000fffe0ff */
[----:B------:R-:W1:Y:S01]  /*02a0*/  LDS.128 R8, [UR7+-0x10] ;  /* 0xfffff007ff087984 */ /* 0x000e620008000c00 */
[----:B------:R-:W-:-:S03]  /*02b0*/  UISETP.NE.AND UP1, UPT, UR8, URZ, UPT ;  /* 0x000000ff0800728c */ /* 0x000fc6000bf25270 */
[----:B------:R-:W2:Y:S01]  /*02c0*/  LDS.128 R12, [UR7] ;  /* 0x00000007ff0c7984 */ /* 0x000ea20008000c00 */
[----:B0-----:R-:W-:-:S03]  /*02d0*/  FADD R4, R4, R19 ;  /* 0x0000001304047221 */ /* 0x001fc60000000000 */
[----:B------:R-:W0:Y:S01]  /*02e0*/  LDS.128 R16, [UR7+0x10] ;  /* 0x00001007ff107984 */ /* 0x000e220008000c00 */
[----:B------:R-:W-:Y:S01]  /*02f0*/  UIADD3 UR7, UPT, UPT, UR7, 0x40, URZ ;  /* 0x0000004007077890 */ /* 0x000fe2000fffe0ff */
[----:B------:R-:W-:-:S04]  /*0300*/  FADD R5, R4, R5 ;  /* 0x0000000504057221 */ /* 0x000fc80000000000 */
[----:B------:R-:W-:-:S04]  /*0310*/  FADD R6, R5, R6 ;  /* 0x0000000605067221 */ /* 0x000fc80000000000 */
[----:B------:R-:W-:-:S04]  /*0320*/  FADD R7, R6, R7 ;  /* 0x0000000706077221 */ /* 0x000fc80000000000 */
[----:B-1----:R-:W-:-:S04]  /*0330*/  FADD R8, R7, R8 ;  /* 0x0000000807087221 */ /* 0x002fc80000000000 */
[----:B------:R-:W-:-:S04]  /*0340*/  FADD R9, R8, R9 ;  /* 0x0000000908097221 */ /* 0x000fc80000000000 */
[----:B------:R-:W-:-:S04]  /*0350*/  FADD R10, R9, R10 ;  /* 0x0000000a090a7221 */ /* 0x000fc80000000000 */
[----:B------:R-:W-:-:S04]  /*0360*/  FADD R11, R10, R11 ;  /* 0x0000000b0a0b7221 */ /* 0x000fc80000000000 */
[----:B--2---:R-:W-:-:S04]  /*0370*/  FADD R12, R11, R12 ;  /* 0x0000000c0b0c7221 */ /* 0x004fc80000000000 */
[----:B------:R-:W-:-:S04]  /*0380*/  FADD R13, R12, R13 ;  /* 0x0000000d0c0d7221 */ /* 0x000fc80000000000 */
[----:B------:R-:W-:-:S04]  /*0390*/  FADD R14, R13, R14 ;  /* 0x0000000e0d0e7221 */ /* 0x000fc80000000000 */
[----:B------:R-:W-:-:S04]  /*03a0*/  FADD R15, R14, R15 ;  /* 0x0000000f0e0f7221 */ /* 0x000fc80000000000 */
[----:B0-----:R-:W-:-:S04]  /*03b0*/  FADD R16, R15, R16 ;  /* 0x000000100f107221 */ /* 0x001fc80000000000 */
[----:B------:R-:W-:-:S04]  /*03c0*/  FADD R17, R16, R17 ;  /* 0x0000001110117221 */ /* 0x000fc80000000000 */
[----:B------:R-:W-:-:S04]  /*03d0*/  FADD R18, R17, R18 ;  /* 0x0000001211127221 */ /* 0x000fc80000000000 */
[----:B------:R-:W-:Y:S01]  /*03e0*/  FADD R19, R18, R19 ;  /* 0x0000001312137221 */ /* 0x000fe20000000000 */
[----:B------:R-:W-:Y:S06]  /*03f0*/  BRA.U UP1, `(.L_x_4) ;  /* 0xfffffffd01a07547 */ /* 0x000fec000b83ffff */
.L_x_3:
[----:B------:R-:W-:Y:S05]  /*0400*/  BRA.U !UP0, `(.L_x_2) ;  /* 0x0000000108947547 */ /* 0x000fea000b800000 */
[----:B------:R-:W-:Y:S02]  /*0410*/  UISETP.GE.U32.AND UP0, UPT, UR6, 0x8, UPT ;  /* 0x000000080600788c */ /* 0x000fe4000bf06070 */
[----:B------:R-:W-:-:S04]  /*0420*/  ULOP3.LUT UR7, UR9, 0x7, URZ, 0xc0, !UPT ;  /* 0x0000000709077892 */ /* 0x000fc8000f8ec0ff */
[----:B------:R-:W-:-:S03]  /*0430*/  UISETP.NE.AND UP1, UPT, UR7, URZ, UPT ;  /* 0x000000ff0700728c */ /* 0x000fc6000bf25270 */
[----:B------:R-:W-:Y:S08]  /*0440*/  BRA.U !UP0, `(.L_x_5) ;  /* 0x0000000108307547 */ /* 0x000ff0000b800000 */
[----:B------:R-:W-:Y:S02]  /*0450*/  ULEA UR6, UR4, UR5, 0x2 ;  /* 0x0000000504067291 */ /* 0x000fe4000f8e10ff */
[----:B------:R-:W-:-:S07]  /*0460*/  UIADD3 UR4, UPT, UPT, UR4, 0x8, URZ ;  /* 0x0000000804047890 */ /* 0x000fce000fffe0ff */
[----:B------:R-:W1:Y:S04]  /*0470*/  LDS.128 R8, [UR6] ;  /* 0x00000006ff087984 */ /* 0x000e680008000c00 */
[----:B0-----:R-:W0:Y:S01]  /*0480*/  LDS.128 R4, [UR6+0x10] ;  /* 0x00001006ff047984 */ /* 0x001e220008000c00 */
[----:B-1----:R-:W-:-:S04]  /*0490*/  FADD R8, R19, R8 ;  /* 0x0000000813087221 */ /* 0x002fc80000000000 */
[----:B------:R-:W-:-:S04]  /*04a0*/  FADD R9, R8, R9 ;  /* 0x0000000908097221 */ /* 0x000fc80000000000 */
[----:B------:R-:W-:-:S04]  /*04b0*/  FADD R10, R9, R10 ;  /* 0x0000000a090a7221 */ /* 0x000fc80000000000 */
[----:B------:R-:W-:-:S04]  /*04c0*/  FADD R11, R10, R11 ;  /* 0x0000000b0a0b7221 */ /* 0x000fc80000000000 */
[----:B0-----:R-:W-:-:S04]  /*04d0*/  FADD R4, R11, R4 ;  /* 0x000000040b047221 */ /* 0x001fc80000000000 */
[----:B------:R-:W-:-:S04]  /*04e0*/  FADD R5, R4, R5 ;  /* 0x0000000504057221 */ /* 0x000fc80000000000 */
[----:B------:R-:W-:-:S04]  /*04f0*/  FADD R6, R5, R6 ;  /* 0x0000000605067221 */ /* 0x000fc80000000000 */
[----:B------:R-:W-:-:S07]  /*0500*/  FADD R19, R6, R7 ;  /* 0x0000000706137221 */ /* 0x000fce0000000000 */
.L_x_5:
[----:B------:R-:W-:Y:S05]  /*0510*/  BRA.U !UP1, `(.L_x_2) ;  /* 0x0000000109507547 */ /* 0x000fea000b800000 */
[----:B------:R-:W-:Y:S02]  /*0520*/  UISETP.GE.U32.AND UP0, UPT, UR7, 0x4, UPT ;  /* 0x000000040700788c */ /* 0x000fe4000bf06070 */
[----:B------:R-:W-:-:S04]  /*0530*/  ULOP3.LUT UR6, UR9, 0x3, URZ, 0xc0, !UPT ;  /* 0x0000000309067892 */ /* 0x000fc8000f8ec0ff */
[----:B------:R-:W-:-:S03]  /*0540*/  UISETP.NE.AND UP1, UPT, UR6, URZ, UPT ;  /* 0x000000ff0600728c */ /* 0x000fc6000bf25270 */
[----:B------:R-:W-:Y:S08]  /*0550*/  BRA.U !UP0, `(.L_x_6) ;  /* 0x00000001081c7547 */ /* 0x000ff0000b800000 */
[----:B------:R-:W-:Y:S02]  /*0560*/  ULEA UR7, UR4, UR5, 0x2 ;  /* 0x0000000504077291 */ /* 0x000fe4000f8e10ff */
[----:B------:R-:W-:-:S07]  /*0570*/  UIADD3 UR4, UPT, UPT, UR4, 0x4, URZ ;  /* 0x0000000404047890 */ /* 0x000fce000fffe0ff */
[----:B0-----:R-:W0:Y:S02]  /*0580*/  LDS.128 R4, [UR7] ;  /* 0x00000007ff047984 */ /* 0x001e240008000c00 */
[----:B0-----:R-:W-:-:S04]  /*0590*/  FADD R4, R19, R4 ;  /* 0x0000000413047221 */ /* 0x001fc80000000000 */
[----:B------:R-:W-:-:S04]  /*05a0*/  FADD R5, R4, R5 ;  /* 0x0000000504057221 */ /* 0x000fc80000000000 */
[----:B------:R-:W-:-:S04]  /*05b0*/  FADD R6, R5, R6 ;  /* 0x0000000605067221 */ /* 0x000fc80000000000 */
[----:B------:R-:W-:-:S07]  /*05c0*/  FADD R19, R6, R7 ;  /* 0x0000000706137221 */ /* 0x000fce0000000000 */
.L_x_6:
[----:B------:R-:W-:Y:S05]  /*05d0*/  BRA.U !UP1, `(.L_x_2) ;  /* 0x0000000109207547 */ /* 0x000fea000b800000 */
[----:B------:R-:W-:Y:S02]  /*05e0*/  ULEA UR4, UR4, UR5, 0x2 ;  /* 0x0000000504047291 */ /* 0x000fe4000f8e10ff */
[----:B------:R-:W-:-:S12]  /*05f0*/  UIADD3 UR6, UPT, UPT, -UR6, URZ, URZ ;  /* 0x000000ff06067290 */ /* 0x000fd8000fffe1ff */
.L_x_7:
[----:B------:R-:W1:Y:S01]  /*0600*/  LDS R4, [UR4] ;  /* 0x00000004ff047984 */ /* 0x000e620008000800 */
[----:B------:R-:W-:Y:S02]  /*0610*/  UIADD3 UR6, UPT, UPT, UR6, 0x1, URZ ;  /* 0x0000000106067890 */ /* 0x000fe4000fffe0ff */
[----:B------:R-:W-:Y:S02]  /*0620*/  UIADD3 UR4, UPT, UPT, UR4, 0x4, URZ ;  /* 0x0000000404047890 */ /* 0x000fe4000fffe0ff */
[----:B------:R-:W-:Y:S01]  /*0630*/  UISETP.NE.AND UP0, UPT, UR6, URZ, UPT ;  /* 0x000000ff0600728c */ /* 0x000fe2000bf05270 */
[----:B-1----:R-:W-:-:S08]  /*0640*/  FADD R19, R4, R19 ;  /* 0x0000001304137221 */ /* 0x002fd00000000000 */
[----:B------:R-:W-:Y:S05]  /*0650*/  BRA.U UP0, `(.L_x_7) ;  /* 0xfffffffd00e87547 */ /* 0x000fea000b83ffff */
.L_x_2:
[----:B------:R1:W-:Y:S02]  /*0660*/  STS [UR5], R19 ;  /* 0x00000013ff007988 */ /* 0x0003e40008000805 */
.L_x_1:
[----:B------:R-:W-:Y:S05]  /*0670*/  BSYNC.RECONVERGENT B0 ;  /* 0x0000000000007941 */ /* 0x000fea0003800200 */
.L_x_0:
[----:B------:R-:W-:Y:S06]  /*0680*/  BAR.SYNC.DEFER_BLOCKING 0x0 ;  /* 0x0000000000007b1d */ /* 0x000fec0000010000 */
[----:B------:R-:W-:Y:S05]  /*0690*/  @P0 EXIT ;  /* 0x000000000000094d */ /* 0x000fea0003800000 */
[----:B------:R-:W2:Y:S01]  /*06a0*/  LDS R3, [UR5] ;  /* 0x00000005ff037984 */ /* 0x000ea20008000800 */
[----:B------:R-:W-:Y:S03]  /*06b0*/  BSSY.RECONVERGENT B0, `(.L_x_8) ;  /* 0x000000d000007945 */ /* 0x000fe60003800200 */
[----:B0-----:R-:W0:Y:S01]  /*06c0*/  LDS R0, [R0] ;  /* 0x0000000000007984 */ /* 0x001e220000000800 */
[----:B--2---:R-:W2:Y:S08]  /*06d0*/  MUFU.RCP R4, R3 ;  /* 0x0000000300047308 */ /* 0x004eb00000001000 */
[----:B0-----:R-:W0:Y:S01]  /*06e0*/  FCHK P0, R0, R3 ;  /* 0x0000000300007302 */ /* 0x001e220000000000 */
[----:B--2---:R-:W-:-:S04]  /*06f0*/  FFMA R5, -R3, R4, 1 ;  /* 0x3f80000003057423 */ /* 0x004fc80000000104 */
[----:B------:R-:W-:-:S04]  /*0700*/  FFMA R5, R4, R5, R4 ;  /* 0x0000000504057223 */ /* 0x000fc80000000004 */
[----:B------:R-:W-:-:S04]  /*0710*/  FFMA R4, R0, R5, RZ ;  /* 0x0000000500047223 */ /* 0x000fc800000000ff */
[----:B------:R-:W-:-:S04]  /*0720*/  FFMA R6, -R3, R4, R0 ;  /* 0x0000000403067223 */ /* 0x000fc80000000100 */
[----:B------:R-:W-:Y:S01]  /*0730*/  FFMA R7, R5, R6, R4 ;  /* 0x0000000605077223 */ /* 0x000fe20000000004 */
[----:B0-----:R-:W-:Y:S06]  /*0740*/  @!P0 BRA `(.L_x_9) ;  /* 0x00000000000c8947 */ /* 0x001fec0003800000 */
[----:B------:R-:W-:-:S07]  /*0750*/  MOV R4, 0x770 ;  /* 0x0000077000047802 */ /* 0x000fce0000000f00 */
[----:B-1----:R-:W-:Y:S05]  /*0760*/  CALL.REL.NOINC `($__internal_0_$__cuda_sm3x_div_rn_noftz_f32_slowpath) ;  /* 0x0000000000187944 */ /* 0x002fea0003c00000 */
[----:B------:R-:W-:-:S07]  /*0770*/  MOV R7, R0 ;  /* 0x0000000000077202 */ /* 0x000fce0000000f00 */
.L_x_9:
[----:B------:R-:W-:Y:S05]  /*0780*/  BSYNC.RECONVERGENT B0 ;  /* 0x0000000000007941 */ /* 0x000fea0003800200 */
.L_x_8:
[----:B------:R-:W0:Y:S02]  /*0790*/  LDC.64 R4, c[0x0][0x388] ;  /* 0x0000e200ff047b82 */ /* 0x000e240000000a00 */
[----:B0-----:R-:W-:-:S05]  /*07a0*/  IMAD.WIDE.U32 R2, R2, 0x4, R4 ;  /* 0x0000000402027825 */ /* 0x001fca00078e0004 */
[----:B------:R-:W-:Y:S01]  /*07b0*/  STG.E desc[UR10][R2.64], R7 ;  /* 0x0000000702007986 */ /* 0x000fe2000c10190a */
[----:B------:R-:W-:Y:S05]  /*07c0*/  EXIT ;  /* 0x000000000000794d */ /* 0x000fea0003800000 */
        .weak           $__internal_0_$__cuda_sm3x_div_rn_noftz_f32_slowpath
        .type           $__internal_0_$__cuda_sm3x_div_rn_noftz_f32_slowpath,@function
        .size           $__internal_0_$__cuda_sm3x_div_rn_noftz_f32_slowpath,(.L_x_52 - $__internal_0_$__cuda_sm3x_div_rn_noftz_f32_slowpath)
$__internal_0_$__cuda_sm3x_div_rn_noftz_f32_slowpath:
[----:B------:R-:W-:Y:S01]  /*07d0*/  SHF.R.U32.HI R6, RZ, 0x17, R3 ;  /* 0x00000017ff067819 */ /* 0x000fe20000011603 */
[----:B------:R-:W-:Y:S01]  /*07e0*/  BSSY.RECONVERGENT B1, `(.L_x_10) ;  /* 0x0000064000017945 */ /* 0x000fe20003800200 */
[--C-:B------:R-:W-:Y:S01]  /*07f0*/  SHF.R.U32.HI R5, RZ, 0x17, R0.reuse ;  /* 0x00000017ff057819 */ /* 0x100fe20000011600 */
[----:B------:R-:W-:Y:S01]  /*0800*/  IMAD.MOV.U32 R7, RZ, RZ, R0 ;  /* 0x000000ffff077224 */ /* 0x000fe200078e0000 */
[----:B------:R-:W-:Y:S02]  /*0810*/  LOP3.LUT R6, R6, 0xff, RZ, 0xc0, !PT ;  /* 0x000000ff06067812 */ /* 0x000fe400078ec0ff */
[----:B------:R-:W-:Y:S02]  /*0820*/  LOP3.LUT R5, R5, 0xff, RZ, 0xc0, !PT ;  /* 0x000000ff05057812 */ /* 0x000fe400078ec0ff */
[----:B------:R-:W-:Y:S01]  /*0830*/  MOV R8, R3 ;  /* 0x0000000300087202 */ /* 0x000fe20000000f00 */
[----:B------:R-:W-:Y:S01]  /*0840*/  VIADD R11, R6, 0xffffffff ;  /* 0xffffffff060b7836 */ /* 0x000fe20000000000 */
[----:B------:R-:W-:-:S04]  /*0850*/  IADD3 R10, PT, PT, R5, -0x1, RZ ;  /* 0xffffffff050a7810 */ /* 0x000fc80007ffe0ff */
[----:B------:R-:W-:-:S04]  /*0860*/  ISETP.GT.U32.AND P0, PT, R11, 0xfd, PT ;  /* 0x000000fd0b00780c */ /* 0x000fc80003f04070 */
[----:B------:R-:W-:-:S13]  /*0870*/  ISETP.GT.U32.OR P0, PT, R10, 0xfd, P0 ;  /* 0x000000fd0a00780c */ /* 0x000fda0000704470 */
[----:B------:R-:W-:Y:S01]  /*0880*/  @!P0 IMAD.MOV.U32 R9, RZ, RZ, RZ ;  /* 0x000000ffff098224 */ /* 0x000fe200078e00ff */
[----:B------:R-:W-:Y:S06]  /*0890*/  @!P0 BRA `(.L_x_11) ;  /* 0x00000000005c8947 */ /* 0x000fec0003800000 */
[----:B------:R-:W-:Y:S02]  /*08a0*/  FSETP.GTU.FTZ.AND P0, PT, |R0|, +INF , PT ;  /* 0x7f8000000000780b */ /* 0x000fe40003f1c200 */
[----:B------:R-:W-:-:S04]  /*08b0*/  FSETP.GTU.FTZ.AND P1, PT, |R3|, +INF , PT ;  /* 0x7f8000000300780b */ /* 0x000fc80003f3c200 */
[----:B------:R-:W-:-:S13]  /*08c0*/  PLOP3.LUT P0, PT, P0, P1, PT, 0xf8, 0x8f ;  /* 0x00000000008f781c */ /* 0x000fda0000703f70 */
[----:B------:R-:W-:Y:S05]  /*08d0*/  @P0 BRA `(.L_x_12) ;  /* 0x00000004004c0947 */ /* 0x000fea0003800000 */
[----:B------:R-:W-:-:S13]  /*08e0*/  LOP3.LUT P0, RZ, R8, 0x7fffffff, R7, 0xc8, !PT ;  /* 0x7fffffff08ff7812 */ /* 0x000fda000780c807 */
[----:B------:R-:W-:Y:S05]  /*08f0*/  @!P0 BRA `(.L_x_13) ;  /* 0x00000004003c8947 */ /* 0x000fea0003800000 */
[C---:B------:R-:W-:Y:S02]  /*0900*/  FSETP.NEU.FTZ.AND P2, PT, |R0|.reuse, +INF , PT ;  /* 0x7f8000000000780b */ /* 0x040fe40003f5d200 */
[----:B------:R-:W-:Y:S02]  /*0910*/  FSETP.NEU.FTZ.AND P1, PT, |R3|, +INF , PT ;  /* 0x7f8000000300780b */ /* 0x000fe40003f3d200 */
[----:B------:R-:W-:-:S11]  /*0920*/  FSETP.NEU.FTZ.AND P0, PT, |R0|, +INF , PT ;  /* 0x7f8000000000780b */ /* 0x000fd60003f1d200 */
[----:B------:R-:W-:Y:S05]  /*0930*/  @!P1 BRA !P2, `(.L_x_13) ;  /* 0x00000004002c9947 */ /* 0x000fea0005000000 */
[----:B------:R-:W-:-:S04]  /*0940*/  LOP3.LUT P2, RZ, R7, 0x7fffffff, RZ, 0xc0, !PT ;  /* 0x7fffffff07ff7812 */ /* 0x000fc8000784c0ff */
[----:B------:R-:W-:-:S13]  /*0950*/  PLOP3.LUT P1, PT, P1, P2, PT, 0x2f, 0xf2 ;  /* 0x0000000000f2781c */ /* 0x000fda0000f24577 */
[----:B------:R-:W-:Y:S05]  /*0960*/  @P1 BRA `(.L_x_14) ;  /* 0x0000000400181947 */ /* 0x000fea0003800000 */
[----:B------:R-:W-:-:S04]  /*0970*/  LOP3.LUT P1, RZ, R8, 0x7fffffff, RZ, 0xc0, !PT ;  /* 0x7fffffff08ff7812 */ /* 0x000fc8000782c0ff */
[----:B------:R-:W-:-:S13]  /*0980*/  PLOP3.LUT P0, PT, P0, P1, PT, 0x2f, 0xf2 ;  /* 0x0000000000f2781c */ /* 0x000fda0000702577 */
[----:B------:R-:W-:Y:S05]  /*0990*/  @P0 BRA `(.L_x_15) ;  /* 0x0000000400000947 */ /* 0x000fea0003800000 */
[----:B------:R-:W-:Y:S02]  /*09a0*/  ISETP.GE.AND P0, PT, R10, RZ, PT ;  /* 0x000000ff0a00720c */ /* 0x000fe40003f06270 */
[----:B------:R-:W-:-:S11]  /*09b0*/  ISETP.GE.AND P1, PT, R11, RZ, PT ;  /* 0x000000ff0b00720c */ /* 0x000fd60003f26270 */
[----:B------:R-:W-:Y:S01]  /*09c0*/  @P0 MOV R9, RZ ;  /* 0x000000ff00090202 */ /* 0x000fe20000000f00 */
[----:B------:R-:W-:Y:S02]  /*09d0*/  @!P0 IMAD.MOV.U32 R9, RZ, RZ, -0x40 ;  /* 0xffffffc0ff098424 */ /* 0x000fe400078e00ff */
[----:B------:R-:W-:Y:S01]  /*09e0*/  @!P0 FFMA R7, R0, 1.84467440737095516160e+19, RZ ;  /* 0x5f80000000078823 */ /* 0x000fe200000000ff */
[----:B------:R-:W-:Y:S02]  /*09f0*/  @!P1 FFMA R8, R3, 1.84467440737095516160e+19, RZ ;  /* 0x5f80000003089823 */ /* 0x000fe400000000ff */
[----:B------:R-:W-:-:S07]  /*0a00*/  @!P1 IADD3 R9, PT, PT, R9, 0x40, RZ ;  /* 0x0000004009099810 */ /* 0x000fce0007ffe0ff */
.L_x_11:
[----:B------:R-:W-:Y:S01]  /*0a10*/  LEA R3, R6, 0xc0800000, 0x17 ;  /* 0xc080000006037811 */ /* 0x000fe200078eb8ff */
[----:B------:R-:W-:Y:S01]  /*0a20*/  VIADD R5, R5, 0xffffff81 ;  /* 0xffffff8105057836 */ /* 0x000fe20000000000 */
[----:B------:R-:W-:Y:S02]  /*0a30*/  BSSY.RECONVERGENT B2, `(.L_x_16) ;  /* 0x0000035000027945 */ /* 0x000fe40003800200 */
[----:B------:R-:W-:Y:S01]  /*0a40*/  IADD3 R3, PT, PT, -R3, R8, RZ ;  /* 0x0000000803037210 */ /* 0x000fe20007ffe1ff */
[C---:B------:R-:W-:Y:S01]  /*0a50*/  IMAD R0, R5.reuse, -0x800000, R7 ;  /* 0xff80000005007824 */ /* 0x040fe200078e0207 */
[----:B------:R-:W-:Y:S02]  /*0a60*/  IADD3 R6, PT, PT, R5, 0x7f, -R6 ;  /* 0x0000007f05067810 */ /* 0x000fe40007ffe806 */
[----:B------:R-:W0:Y:S01]  /*0a70*/  MUFU.RCP R8, R3 ;  /* 0x0000000300087308 */ /* 0x000e220000001000 */
[----:B------:R-:W-:Y:S01]  /*0a80*/  FADD.FTZ R11, -R3, -RZ ;  /* 0x800000ff030b7221 */ /* 0x000fe20000010100 */
[----:B------:R-:W-:-:S03]  /*0a90*/  IADD3 R6, PT, PT, R6, R9, RZ ;  /* 0x0000000906067210 */ /* 0x000fc60007ffe0ff */
[----:B0-----:R-:W-:-:S04]  /*0aa0*/  FFMA R13, R8, R11, 1 ;  /* 0x3f800000080d7423 */ /* 0x001fc8000000000b */
[----:B------:R-:W-:-:S04]  /*0ab0*/  FFMA R10, R8, R13, R8 ;  /* 0x0000000d080a7223 */ /* 0x000fc80000000008 */
[----:B------:R-:W-:-:S04]  /*0ac0*/  FFMA R7, R0, R10, RZ ;  /* 0x0000000a00077223 */ /* 0x000fc800000000ff */
[----:B------:R-:W-:-:S04]  /*0ad0*/  FFMA R8, R11, R7, R0 ;  /* 0x000000070b087223 */ /* 0x000fc80000000000 */
[----:B------:R-:W-:-:S04]  /*0ae0*/  FFMA R7, R10, R8, R7 ;  /* 0x000000080a077223 */ /* 0x000fc80000000007 */
[----:B------:R-:W-:-:S04]  /*0af0*/  FFMA R8, R11, R7, R0 ;  /* 0x000000070b087223 */ /* 0x000fc80000000000 */
[----:B------:R-:W-:-:S05]  /*0b00*/  FFMA R0, R10, R8, R7 ;  /* 0x000000080a007223 */ /* 0x000fca0000000007 */
[----:B------:R-:W-:-:S04]  /*0b10*/  SHF.R.U32.HI R3, RZ, 0x17, R0 ;  /* 0x00000017ff037819 */ /* 0x000fc80000011600 */
[----:B------:R-:W-:-:S04]  /*0b20*/  LOP3.LUT R3, R3, 0xff, RZ, 0xc0, !PT ;  /* 0x000000ff03037812 */ /* 0x000fc800078ec0ff */
[----:B------:R-:W-:-:S05]  /*0b30*/  IADD3 R9, PT, PT, R3, R6, RZ ;  /* 0x0000000603097210 */ /* 0x000fca0007ffe0ff */
[----:B------:R-:W-:-:S05]  /*0b40*/  VIADD R3, R9, 0xffffffff ;  /* 0xffffffff09037836 */ /* 0x000fca0000000000 */
[----:B------:R-:W-:-:S13]  /*0b50*/  ISETP.GE.U32.AND P0, PT, R3, 0xfe, PT ;  /* 0x000000fe0300780c */ /* 0x000fda0003f06070 */
[----:B------:R-:W-:Y:S05]  /*0b60*/  @!P0 BRA `(.L_x_17) ;  /* 0x0000000000808947 */ /* 0x000fea0003800000 */
[----:B------:R-:W-:-:S13]  /*0b70*/  ISETP.GT.AND P0, PT, R9, 0xfe, PT ;  /* 0x000000fe0900780c */ /* 0x000fda0003f04270 */
[----:B------:R-:W-:Y:S05]  /*0b80*/  @P0 BRA `(.L_x_18) ;  /* 0x00000000006c0947 */ /* 0x000fea0003800000 */
[----:B------:R-:W-:-:S13]  /*0b90*/  ISETP.GE.AND P0, PT, R9, 0x1, PT ;  /* 0x000000010900780c */ /* 0x000fda0003f06270 */
[----:B------:R-:W-:Y:S05]  /*0ba0*/  @P0 BRA `(.L_x_19) ;  /* 0x0000000000740947 */ /* 0x000fea0003800000 */
[----:B------:R-:W-:Y:S02]  /*0bb0*/  ISETP.GE.AND P0, PT, R9, -0x18, PT ;  /* 0xffffffe80900780c */ /* 0x000fe40003f06270 */
[----:B------:R-:W-:-:S11]  /*0bc0*/  LOP3.LUT R0, R0, 0x80000000, RZ, 0xc0, !PT ;  /* 0x8000000000007812 */ /* 0x000fd600078ec0ff */
[----:B------:R-:W-:Y:S05]  /*0bd0*/  @!P0 BRA `(.L_x_19) ;  /* 0x0000000000688947 */ /* 0x000fea0003800000 */
[CCC-:B------:R-:W-:Y:S01]  /*0be0*/  FFMA.RZ R3, R10.reuse, R8.reuse, R7.reuse ;  /* 0x000000080a037223 */ /* 0x1c0fe2000000c007 */
[CCC-:B------:R-:W-:Y:S01]  /*0bf0*/  FFMA.RM R6, R10.reuse, R8.reuse, R7.reuse ;  /* 0x000000080a067223 */ /* 0x1c0fe20000004007 */
[C---:B------:R-:W-:Y:S02]  /*0c00*/  ISETP.NE.AND P2, PT, R9.reuse, RZ, PT ;  /* 0x000000ff0900720c */ /* 0x040fe40003f45270 */
[----:B------:R-:W-:Y:S02]  /*0c10*/  ISETP.NE.AND P1, PT, R9, RZ, PT ;  /* 0x000000ff0900720c */ /* 0x000fe40003f25270 */
[----:B------:R-:W-:Y:S01]  /*0c20*/  LOP3.LUT R5, R3, 0x7fffff, RZ, 0xc0, !PT ;  /* 0x007fffff03057812 */ /* 0x000fe200078ec0ff */
[----:B------:R-:W-:Y:S01]  /*0c30*/  FFMA.RP R3, R10, R8, R7 ;  /* 0x000000080a037223 */ /* 0x000fe20000008007 */
[----:B------:R-:W-:Y:S02]  /*0c40*/  IADD3 R8, PT, PT, R9, 0x20, RZ ;  /* 0x0000002009087810 */ /* 0x000fe40007ffe0ff */
[----:B------:R-:W-:-:S02]  /*0c50*/  LOP3.LUT R5, R5, 0x800000, RZ, 0xfc, !PT ;  /* 0x0080000005057812 */ /* 0x000fc400078efcff */
[----:B------:R-:W-:Y:S02]  /*0c60*/  IADD3 R7, PT, PT, -R9, RZ, RZ ;  /* 0x000000ff09077210 */ /* 0x000fe40007ffe1ff */
[----:B------:R-:W-:Y:S02]  /*0c70*/  SHF.L.U32 R8, R5, R8, RZ ;  /* 0x0000000805087219 */ /* 0x000fe400000006ff */
[----:B------:R-:W-:Y:S02]  /*0c80*/  FSETP.NEU.FTZ.AND P0, PT, R3, R6, PT ;  /* 0x000000060300720b */ /* 0x000fe40003f1d000 */
[----:B------:R-:W-:Y:S02]  /*0c90*/  SEL R6, R7, RZ, P2 ;  /* 0x000000ff07067207 */ /* 0x000fe40001000000 */
[----:B------:R-:W-:Y:S02]  /*0ca0*/  ISETP.NE.AND P1, PT, R8, RZ, P1 ;  /* 0x000000ff0800720c */ /* 0x000fe40000f25270 */
[----:B------:R-:W-:-:S02]  /*0cb0*/  SHF.R.U32.HI R6, RZ, R6, R5 ;  /* 0x00000006ff067219 */ /* 0x000fc40000011605 */
[----:B------:R-:W-:Y:S02]  /*0cc0*/  PLOP3.LUT P0, PT, P0, P1, PT, 0xf8, 0x8f ;  /* 0x00000000008f781c */ /* 0x000fe40000703f70 */
[----:B------:R-:W-:Y:S02]  /*0cd0*/  SHF.R.U32.HI R8, RZ, 0x1, R6 ;  /* 0x00000001ff087819 */ /* 0x000fe40000011606 */
[----:B------:R-:W-:-:S04]  /*0ce0*/  SEL R3, RZ, 0x1, !P0 ;  /* 0x00000001ff037807 */ /* 0x000fc80004000000 */
[----:B------:R-:W-:-:S04]  /*0cf0*/  LOP3.LUT R3, R3, 0x1, R8, 0xf8, !PT ;  /* 0x0000000103037812 */ /* 0x000fc800078ef808 */
[----:B------:R-:W-:-:S05]  /*0d00*/  LOP3.LUT R3, R3, R6, RZ, 0xc0, !PT ;  /* 0x0000000603037212 */ /* 0x000fca00078ec0ff */
[----:B------:R-:W-:-:S05]  /*0d10*/  IMAD.IADD R3, R8, 0x1, R3 ;  /* 0x0000000108037824 */ /* 0x000fca00078e0203 */
[----:B------:R-:W-:Y:S01]  /*0d20*/  LOP3.LUT R0, R3, R0, RZ, 0xfc, !PT ;  /* 0x0000000003007212 */ /* 0x000fe200078efcff */
[----:B------:R-:W-:Y:S06]  /*0d30*/  BRA `(.L_x_19) ;  /* 0x0000000000107947 */ /* 0x000fec0003800000 */
.L_x_18:
[----:B------:R-:W-:-:S04]  /*0d40*/  LOP3.LUT R0, R0, 0x80000000, RZ, 0xc0, !PT ;  /* 0x8000000000007812 */ /* 0x000fc800078ec0ff */
[----:B------:R-:W-:Y:S01]  /*0d50*/  LOP3.LUT R0, R0, 0x7f800000, RZ, 0xfc, !PT ;  /* 0x7f80000000007812 */ /* 0x000fe200078efcff */
[----:B------:R-:W-:Y:S06]  /*0d60*/  BRA `(.L_x_19) ;  /* 0x0000000000047947 */ /* 0x000fec0003800000 */
.L_x_17:
[----:B------:R-:W-:-:S07]  /*0d70*/  LEA R0, R6, R0, 0x17 ;  /* 0x0000000006007211 */ /* 0x000fce00078eb8ff */
.L_x_19:
[----:B------:R-:W-:Y:S05]  /*0d80*/  BSYNC.RECONVERGENT B2 ;  /* 0x0000000000027941 */ /* 0x000fea0003800200 */
.L_x_16:
[----:B------:R-:W-:Y:S05]  /*0d90*/  BRA `(.L_x_20) ;  /* 0x0000000000207947 */ /* 0x000fea0003800000 */
.L_x_15:
[----:B------:R-:W-:-:S04]  /*0da0*/  LOP3.LUT R0, R8, 0x80000000, R7, 0x48, !PT ;  /* 0x8000000008007812 */ /* 0x000fc800078e4807 */
[----:B------:R-:W-:Y:S01]  /*0db0*/  LOP3.LUT R0, R0, 0x7f800000, RZ, 0xfc, !PT ;  /* 0x7f80000000007812 */ /* 0x000fe200078efcff */
[----:B------:R-:W-:Y:S06]  /*0dc0*/  BRA `(.L_x_20) ;  /* 0x0000000000147947 */ /* 0x000fec0003800000 */
.L_x_14:
[----:B------:R-:W-:Y:S01]  /*0dd0*/  LOP3.LUT R0, R8, 0x80000000, R7, 0x48, !PT ;  /* 0x8000000008007812 */ /* 0x000fe200078e4807 */
[----:B------:R-:W-:Y:S06]  /*0de0*/  BRA `(.L_x_20) ;  /* 0x00000000000c7947 */ /* 0x000fec0003800000 */
.L_x_13:
[----:B------:R-:W0:Y:S01]  /*0df0*/  MUFU.RSQ R0, -QNAN ;  /* 0xffc0000000007908 */ /* 0x000e220000001400 */
[----:B------:R-:W-:Y:S05]  /*0e00*/  BRA `(.L_x_20) ;  /* 0x0000000000047947 */ /* 0x000fea0003800000 */
.L_x_12:
[----:B------:R-:W-:-:S07]  /*0e10*/  FADD.FTZ R0, R0, R3 ;  /* 0x0000000300007221 */ /* 0x000fce0000010000 */
.L_x_20:
[----:B------:R-:W-:Y:S05]  /*0e20*/  BSYNC.RECONVERGENT B1 ;  /* 0x0000000000017941 */ /* 0x000fea0003800200 */
.L_x_10:
[----:B------:R-:W-:-:S04]  /*0e30*/  HFMA2 R5, -RZ, RZ, 0, 0 ;  /* 0x00000000ff057431 */ /* 0x000fc800000001ff */
[----:B0-----:R-:W-:Y:S05]  /*0e40*/  RET.REL.NODEC R4 `(_Z13softmaxKernelPfS_i) ;  /* 0xfffffff0046c7950 */ /* 0x001fea0003c3ffff */
.L_x_21:
[----:B------:R-:W-:-:S00]  /*0e50*/  BRA `(.L_x_21) ;  /* 0xfffffffc00fc7947 */ /* 0x000fc0000383ffff */
[----:B------:R-:W-:-:S00]  /*0e60*/  NOP ;  /* 0x0000000000007918 */ /* 0x000fc00000000000 */
        /* <DEDUP_REMOVED lines=9> */
.L_x_52:


//--------------------- .text._Z16fullyConnected10PfS_S_S_i --------------------------
	.section	.text._Z16fullyConnected10PfS_S_S_i,"ax",@progbits
	.align	128
        .global         _Z16fullyConnected10PfS_S_S_i
        .type           _Z16fullyConnected10PfS_S_S_i,@function
        .size           _Z16fullyConnected10PfS_S_S_i,(.L_x_54 - _Z16fullyConnected10PfS_S_S_i)
        .other          _Z16fullyConnected10PfS_S_S_i,@"STO_CUDA_ENTRY STV_DEFAULT"
_Z16fullyConnected10PfS_S_S_i:
.text._Z16fullyConnected10PfS_S_S_i:
[----:B------:R-:W-:Y:S01]  /*0000*/  LDC R1, c[0x0][0x37c] ;  /* 0x0000df00ff017b82 */ /* 0x000fe20000000800 */
[----:B------:R-:W0:Y:S07]  /*0010*/  S2R R3, SR_TID.X ;  /* 0x0000000000037919 */ /* 0x000e2e0000002100 */
[----:B------:R-:W0:Y:S08]  /*0020*/  S2UR UR4, SR_CTAID.X ;  /* 0x00000000000479c3 */ /* 0x000e300000002500 */
[----:B------:R-:W0:Y:S02]  /*0030*/  LDC R0, c[0x0][0x360] ;  /* 0x0000d800ff007b82 */ /* 0x000e240000000800 */
[----:B0-----:R-:W-:-:S05]  /*0040*/  IMAD R0, R0, UR4, R3 ;  /* 0x0000000400007c24 */ /* 0x001fca000f8e0203 */
[----:B------:R-:W-:-:S13]  /*0050*/  ISETP.GT.AND P0, PT, R0, 0x9, PT ;  /* 0x000000090000780c */ /* 0x000fda0003f04270 */
[----:B------:R-:W-:Y:S05]  /*0060*/  @P0 EXIT ;  /* 0x000000000000094d */ /* 0x000fea0003800000 */
[----:B------:R-:W0:Y:S01]  /*0070*/  LDC.64 R2, c[0x0][0x390] ;  /* 0x0000e400ff027b82 */ /* 0x000e220000000a00 */
[----:B------:R-:W1:Y:S01]  /*0080*/  LDCU.64 UR16, c[0x0][0x358] ;  /* 0x00006b00ff1077ac */ /* 0x000e620008000a00 */
[----:B------:R-:W2:Y:S01]  /*0090*/  LDCU UR8, c[0x0][0x3a0] ;  /* 0x00007400ff0877ac */ /* 0x000ea20008000800 */
[----:B0-----:R-:W-:-:S05]  /*00a0*/  IMAD.WIDE R2, R0, 0x4, R2 ;  /* 0x0000000400027825 */ /* 0x001fca00078e0202 */
[----:B-1----:R0:W5:Y:S01]  /*00b0*/  LDG.E R15, desc[UR16][R2.64] ;  /* 0x00000010020f7981 */ /* 0x002162000c1e1900 */
[----:B--2---:R-:W-:-:S09]  /*00c0*/  UISETP.GE.AND UP0, UPT, UR8, 0x1, UPT ;  /* 0x000000010800788c */ /* 0x004fd2000bf06270 */
[----:B0-----:R-:W-:Y:S05]  /*00d0*/  BRA.U !UP0, `(.L_x_22) ;  /* 0x00000009085c7547 */ /* 0x001fea000b800000 */
[----:B------:R-:W-:Y:S01]  /*00e0*/  UISETP.GE.U32.AND UP1, UPT, UR8, 0x10, UPT ;  /* 0x000000100800788c */ /* 0x000fe2000bf26070 */
[----:B------:R-:W-:Y:S01]  /*00f0*/  HFMA2 R8, -RZ, RZ, 0, 0 ;  /* 0x00000000ff087431 */ /* 0x000fe200000001ff */
[----:B------:R-:W-:Y:S02]  /*0100*/  ULOP3.LUT UR9, UR8, 0xf, URZ, 0xc0, !UPT ;  /* 0x0000000f08097892 */ /* 0x000fe4000f8ec0ff */
[----:B------:R-:W-:Y:S02]  /*0110*/  IMAD R7, R0, UR8, RZ ;  /* 0x0000000800077c24 */ /* 0x000fe4000f8e02ff */
[----:B------:R-:W-:-:S03]  /*0120*/  UISETP.NE.AND UP0, UPT, UR9, URZ, UPT ;  /* 0x000000ff0900728c */ /* 0x000fc6000bf05270 */
[----:B------:R-:W-:Y:S08]  /*0130*/  BRA.U !UP1, `(.L_x_23) ;  /* 0x0000000509107547 */ /* 0x000ff0000b800000 */
[----:B------:R-:W0:Y:S01]  /*0140*/  LDCU.128 UR12, c[0x0][0x380] ;  /* 0x00007000ff0c77ac */ /* 0x000e220008000c00 */
[----:B------:R-:W-:Y:S01]  /*0150*/  MOV R6, R7 ;  /* 0x0000000700067202 */ /* 0x000fe20000000f00 */
[----:B------:R-:W-:-:S04]  /*0160*/  ULOP3.LUT UR10, UR8, 0x7ffffff0, URZ, 0xc0, !UPT ;  /* 0x7ffffff0080a7892 */ /* 0x000fc8000f8ec0ff */
[----:B------:R-:W-:Y:S02]  /*0170*/  UIADD3 UR11, UPT, UPT, -UR10, URZ, URZ ;  /* 0x000000ff0a0b7290 */ /* 0x000fe4000fffe1ff */
[----:B------:R-:W-:Y:S01]  /*0180*/  MOV R8, UR10 ;  /* 0x0000000a00087c02 */ /* 0x000fe20008000f00 */
[----:B0-----:R-:W-:Y:S02]  /*0190*/  UIADD3 UR6, UP1, UPT, UR12, 0x20, URZ ;  /* 0x000000200c067890 */ /* 0x001fe4000ff3e0ff */
[----:B------:R-:W-:Y:S02]  /*01a0*/  UIADD3 UR4, UP2, UPT, UR14, 0x20, URZ ;  /* 0x000000200e047890 */ /* 0x000fe4000ff5e0ff */
[----:B------:R-:W-:Y:S02]  /*01b0*/  UIADD3.X UR7, UPT, UPT, URZ, UR13, URZ, UP1, !UPT ;  /* 0x0000000dff077290 */ /* 0x000fe40008ffe4ff */
[----:B------:R-:W-:Y:S01]  /*01c0*/  MOV R2, UR6 ;  /* 0x0000000600027c02 */ /* 0x000fe20008000f00 */
[----:B------:R-:W-:-:S03]  /*01d0*/  UIADD3.X UR5, UPT, UPT, URZ, UR15, URZ, UP2, !UPT ;  /* 0x0000000fff057290 */ /* 0x000fc600097fe4ff */
[----:B------:R-:W-:-:S09]  /*01e0*/  MOV R3, UR7 ;  /* 0x0000000700037c02 */ /* 0x000fd20008000f00 */
.L_x_24:
[----:B------:R-:W-:Y:S01]  /*01f0*/  MOV R4, UR4 ;  /* 0x0000000400047c02 */ /* 0x000fe20008000f00 */
[----:B------:R-:W2:Y:S01]  /*0200*/  LDG.E R16, desc[UR16][R2.64+-0x20] ;  /* 0xffffe01002107981 */ /* 0x000ea2000c1e1900 */
[----:B------:R-:W-:-:S03]  /*0210*/  MOV R5, UR5 ;  /* 0x0000000500057c02 */ /* 0x000fc60008000f00 */
[----:B------:R-:W3:Y:S01]  /*0220*/  LDG.E R18, desc[UR16][R2.64+-0x1c] ;  /* 0xffffe41002127981 */ /* 0x000ee2000c1e1900 */
[----:B------:R-:W-:-:S03]  /*0230*/  IMAD.WIDE R4, R6, 0x4, R4 ;  /* 0x0000000406047825 */ /* 0x000fc600078e0204 */
[----:B------:R-:W4:Y:S04]  /*0240*/  LDG.E R19, desc[UR16][R2.64+-0x18] ;  /* 0xffffe81002137981 */ /* 0x000f28000c1e1900 */
[----:B------:R-:W2:Y:S04]  /*0250*/  LDG.E R17, desc[UR16][R4.64+-0x20] ;  /* 0xffffe01004117981 */ /* 0x000ea8000c1e1900 */
[----:B------:R-:W3:Y:S04]  /*0260*/  LDG.E R25, desc[UR16][R4.64+-0x1c] ;  /* 0xffffe41004197981 */ /* 0x000ee8000c1e1900 */
[----:B------:R-:W4:Y:S04]  /*0270*/  LDG.E R20, desc[UR16][R4.64+-0x18] ;  /* 0xffffe81004147981 */ /* 0x000f28000c1e1900 */
        /* <DEDUP_REMOVED lines=9> */
[----:B------:R-:W4:Y:S01]  /*0310*/  LDG.E R14, desc[UR16][R4.64+-0x4] ;  /* 0xfffffc10040e7981 */ /* 0x000f22000c1e1900 */
[----:B--2--5:R-:W-:-:S03]  /*0320*/  FFMA R17, R16, R17, R15 ;  /* 0x0000001110117223 */ /* 0x024fc6000000000f */
[----:B------:R-:W2:Y:S04]  /*0330*/  LDG.E R15, desc[UR16][R2.64] ;  /* 0x00000010020f7981 */ /* 0x000ea8000c1e1900 */
[----:B------:R-:W2:Y:S01]  /*0340*/  LDG.E R16, desc[UR16][R4.64] ;  /* 0x0000001004107981 */ /* 0x000ea2000c1e1900 */
[----:B---3--:R-:W-:-:S03]  /*0350*/  FFMA R26, R18, R25, R17 ;  /* 0x00000019121a7223 */ /* 0x008fc60000000011 */
[----:B------:R-:W3:Y:S01]  /*0360*/  LDG.E R17, desc[UR16][R2.64+0x4] ;  /* 0x0000041002117981 */ /* 0x000ee2000c1e1900 */
[----:B----4-:R-:W-:-:S03]  /*0370*/  FFMA R25, R19, R20, R26 ;  /* 0x0000001413197223 */ /* 0x010fc6000000001a */
[----:B------:R-:W3:Y:S04]  /*0380*/  LDG.E R18, desc[UR16][R4.64+0x4] ;  /* 0x0000041004127981 */ /* 0x000ee8000c1e1900 */
[----:B------:R-:W4:Y:S01]  /*0390*/  LDG.E R19, desc[UR16][R2.64+0x8] ;  /* 0x0000081002137981 */ /* 0x000f22000c1e1900 */
[----:B------:R-:W-:-:S03]  /*03a0*/  FFMA R26, R22, R21, R25 ;  /* 0x00000015161a7223 */ /* 0x000fc60000000019 */
[----:B------:R-:W4:Y:S04]  /*03b0*/  LDG.E R20, desc[UR16][R4.64+0x8] ;  /* 0x0000081004147981 */ /* 0x000f28000c1e1900 */
        /* <DEDUP_REMOVED lines=9> */
[----:B------:R-:W4:Y:S04]  /*0450*/  LDG.E R12, desc[UR16][R2.64+0x18] ;  /* 0x00001810020c7981 */ /* 0x000f28000c1e1900 */
[----:B------:R-:W4:Y:S04]  /*0460*/  LDG.E R11, desc[UR16][R4.64+0x18] ;  /* 0x00001810040b7981 */ /* 0x000f28000c1e1900 */
[----:B------:R-:W4:Y:S04]  /*0470*/  LDG.E R26, desc[UR16][R4.64+0x1c] ;  /* 0x00001c10041a7981 */ /* 0x000f28000c1e1900 */
[----:B------:R0:W4:Y:S01]  /*0480*/  LDG.E R25, desc[UR16][R2.64+0x1c] ;  /* 0x00001c1002197981 */ /* 0x000122000c1e1900 */
[----:B------:R-:W-:Y:S01]  /*0490*/  FFMA R14, R13, R14, R28 ;  /* 0x0000000e0d0e7223 */ /* 0x000fe2000000001c */
[----:B------:R-:W-:-:S04]  /*04a0*/  UIADD3 UR11, UPT, UPT, UR11, 0x10, URZ ;  /* 0x000000100b0b7890 */ /* 0x000fc8000fffe0ff */
[----:B------:R-:W-:Y:S01]  /*04b0*/  UISETP.NE.AND UP1, UPT, UR11, URZ, UPT ;  /* 0x000000ff0b00728c */ /* 0x000fe2000bf25270 */
[----:B0-----:R-:W-:Y:S02]  /*04c0*/  IADD3 R2, P0, PT, R2, 0x40, RZ ;  /* 0x0000004002027810 */ /* 0x001fe40007f1e0ff */
[----:B------:R-:W-:Y:S02]  /*04d0*/  IADD3 R6, PT, PT, R6, 0x10, RZ ;  /* 0x0000001006067810 */ /* 0x000fe40007ffe0ff */
[----:B------:R-:W-:Y:S01]  /*04e0*/  IADD3.X R3, PT, PT, RZ, R3, RZ, P0, !PT ;  /* 0x00000003ff037210 */ /* 0x000fe200007fe4ff */
[----:B--2---:R-:W-:-:S04]  /*04f0*/  FFMA R14, R15, R16, R14 ;  /* 0x000000100f0e7223 */ /* 0x004fc8000000000e */
[----:B---3--:R-:W-:-:S04]  /*0500*/  FFMA R14, R17, R18, R14 ;  /* 0x00000012110e7223 */ /* 0x008fc8000000000e */
[----:B----4-:R-:W-:-:S04]  /*0510*/  FFMA R14, R19, R20, R14 ;  /* 0x00000014130e7223 */ /* 0x010fc8000000000e */
[----:B------:R-:W-:-:S04]  /*0520*/  FFMA R14, R21, R22, R14 ;  /* 0x00000016150e7223 */ /* 0x000fc8000000000e */
[----:B------:R-:W-:-:S04]  /*0530*/  FFMA R14, R23, R24, R14 ;  /* 0x00000018170e7223 */ /* 0x000fc8000000000e */
[----:B------:R-:W-:-:S04]  /*0540*/  FFMA R9, R9, R10, R14 ;  /* 0x0000000a09097223 */ /* 0x000fc8000000000e */
[----:B------:R-:W-:-:S04]  /*0550*/  FFMA R12, R12, R11, R9 ;  /* 0x0000000b0c0c7223 */ /* 0x000fc80000000009 */
[----:B------:R-:W-:Y:S01]  /*0560*/  FFMA R15, R25, R26, R12 ;  /* 0x0000001a190f7223 */ /* 0x000fe2000000000c */
[----:B------:R-:W-:Y:S06]  /*0570*/  BRA.U UP1, `(.L_x_24) ;  /* 0xfffffffd011c7547 */ /* 0x000fec000b83ffff */
.L_x_23:
[----:B------:R-:W-:Y:S05]  /*0580*/  BRA.U !UP0, `(.L_x_22) ;  /* 0x0000000508307547 */ /* 0x000fea000b800000 */
[----:B------:R-:W-:Y:S02]  /*0590*/  UISETP.GE.U32.AND UP0, UPT, UR9, 0x8, UPT ;  /* 0x000000080900788c */ /* 0x000fe4000bf06070 */
[----:B------:R-:W-:-:S04]  /*05a0*/  ULOP3.LUT UR5, UR8, 0x7, URZ, 0xc0, !UPT ;  /* 0x0000000708057892 */ /* 0x000fc8000f8ec0ff */
[----:B------:R-:W-:-:S03]  /*05b0*/  UISETP.NE.AND UP1, UPT, UR5, URZ, UPT ;  /* 0x000000ff0500728c */ /* 0x000fc6000bf25270 */
[----:B------:R-:W-:Y:S08]  /*05c0*/  BRA.U !UP0, `(.L_x_25) ;  /* 0x0000000108787547 */ /* 0x000ff0000b800000 */
[----:B------:R-:W0:Y:S01]  /*05d0*/  LDC.64 R2, c[0x0][0x388] ;  /* 0x0000e200ff027b82 */ /* 0x000e220000000a00 */
[----:B------:R-:W-:-:S07]  /*05e0*/  IADD3 R9, PT, PT, R7, R8, RZ ;  /* 0x0000000807097210 */ /* 0x000fce0007ffe0ff */
[----:B------:R-:W1:Y:S01]  /*05f0*/  LDC.64 R4, c[0x0][0x380] ;  /* 0x0000e000ff047b82 */ /* 0x000e620000000a00 */
[----:B0-----:R-:W-:-:S05]  /*0600*/  IMAD.WIDE R2, R9, 0x4, R2 ;  /* 0x0000000409027825 */ /* 0x001fca00078e0202 */
[----:B------:R-:W2:Y:S01]  /*0610*/  LDG.E R11, desc[UR16][R2.64] ;  /* 0x00000010020b7981 */ /* 0x000ea2000c1e1900 */
[----:B-1----:R-:W-:-:S03]  /*0620*/  IMAD.WIDE.U32 R4, R8, 0x4, R4 ;  /* 0x0000000408047825 */ /* 0x002fc600078e0004 */
[----:B------:R-:W3:Y:S04]  /*0630*/  LDG.E R12, desc[UR16][R2.64+0x4] ;  /* 0x00000410020c7981 */ /* 0x000ee8000c1e1900 */
        /* <DEDUP_REMOVED lines=14> */
[----:B------:R-:W-:Y:S01]  /*0720*/  IADD3 R8, PT, PT, R8, 0x8, RZ ;  /* 0x0000000808087810 */ /* 0x000fe20007ffe0ff */
[----:B--2--5:R-:W-:-:S04]  /*0730*/  FFMA R10, R10, R11, R15 ;  /* 0x0000000b0a0a7223 */ /* 0x024fc8000000000f */
[----:B---3--:R-:W-:-:S04]  /*0740*/  FFMA R10, R13, R12, R10 ;  /* 0x0000000c0d0a7223 */ /* 0x008fc8000000000a */
[----:B----4-:R-:W-:-:S04]  /*0750*/  FFMA R10, R17, R14, R10 ;  /* 0x0000000e110a7223 */ /* 0x010fc8000000000a */
[----:B------:R-:W-:-:S04]  /*0760*/  FFMA R10, R19, R16, R10 ;  /* 0x00000010130a7223 */ /* 0x000fc8000000000a */
[----:B------:R-:W-:-:S04]  /*0770*/  FFMA R10, R21, R18, R10 ;  /* 0x00000012150a7223 */ /* 0x000fc8000000000a */
[----:B------:R-:W-:-:S04]  /*0780*/  FFMA R23, R23, R20, R10 ;  /* 0x0000001417177223 */ /* 0x000fc8000000000a */
[----:B------:R-:W-:-:S04]  /*0790*/  FFMA R6, R6, R9, R23 ;  /* 0x0000000906067223 */ /* 0x000fc80000000017 */
[----:B------:R-:W-:-:S07]  /*07a0*/  FFMA R15, R25, R22, R6 ;  /* 0x00000016190f7223 */ /* 0x000fce0000000006 */
.L_x_25:
        /* <DEDUP_REMOVED lines=22> */
[----:B------:R-:W-:-:S07]  /*0910*/  FFMA R15, R17, R14, R6 ;  /* 0x0000000e110f7223 */ /* 0x000fce0000000006 */
.L_x_26:
[----:B------:R-:W-:Y:S05]  /*0920*/  BRA.U !UP1, `(.L_x_22) ;  /* 0x0000000109487547 */ /* 0x000fea000b800000 */
[----:B------:R-:W0:Y:S01]  /*0930*/  LDC.64 R2, c[0x0][0x380] ;  /* 0x0000e000ff027b82 */ /* 0x000e220000000a00 */
[----:B------:R-:W-:Y:S01]  /*0940*/  IADD3 R7, PT, PT, R7, R8, RZ ;  /* 0x0000000807077210 */ /* 0x000fe20007ffe0ff */
[----:B------:R-:W-:-:S06]  /*0950*/  UIADD3 UR4, UPT, UPT, -UR4, URZ, URZ ;  /* 0x000000ff04047290 */ /* 0x000fcc000fffe1ff */
[----:B------:R-:W1:Y:S01]  /*0960*/  LDC.64 R10, c[0x0][0x388] ;  /* 0x0000e200ff0a7b82 */ /* 0x000e620000000a00 */
[----:B0-----:R-:W-:-:S03]  /*0970*/  IMAD.WIDE.U32 R2, R8, 0x4, R2 ;  /* 0x0000000408027825 */ /* 0x001fc600078e0002 */
[----:B------:R-:W-:Y:S02]  /*0980*/  MOV R6, R2 ;  /* 0x0000000200067202 */ /* 0x000fe40000000f00 */
[----:B------:R-:W-:-:S07]  /*0990*/  MOV R5, R3 ;  /* 0x0000000300057202 */ /* 0x000fce0000000f00 */
.L_x_27:
[----:B-1----:R-:W-:Y:S01]  /*09a0*/  IMAD.WIDE R2, R7, 0x4, R10 ;  /* 0x0000000407027825 */ /* 0x002fe200078e020a */
[----:B------:R-:W-:-:S05]  /*09b0*/  MOV R4, R6 ;  /* 0x0000000600047202 */ /* 0x000fca0000000f00 */
[----:B------:R-:W2:Y:S04]  /*09c0*/  LDG.E R2, desc[UR16][R2.64] ;  /* 0x0000001002027981 */ /* 0x000ea8000c1e1900 */
[----:B------:R0:W2:Y:S01]  /*09d0*/  LDG.E R4, desc[UR16][R4.64] ;  /* 0x0000001004047981 */ /* 0x0000a2000c1e1900 */
[----:B------:R-:W-:Y:S01]  /*09e0*/  UIADD3 UR4, UPT, UPT, UR4, 0x1, URZ ;  /* 0x0000000104047890 */ /* 0x000fe2000fffe0ff */
[----:B------:R-:W-:Y:S02]  /*09f0*/  IADD3 R6, P0, PT, R6, 0x4, RZ ;  /* 0x0000000406067810 */ /* 0x000fe40007f1e0ff */
[----:B------:R-:W-:Y:S01]  /*0a00*/  IADD3 R7, PT, PT, R7, 0x1, RZ ;  /* 0x0000000107077810 */ /* 0x000fe20007ffe0ff */
[----:B------:R-:W-:Y:S01]  /*0a10*/  UISETP.NE.AND UP0, UPT, UR4, URZ, UPT ;  /* 0x000000ff0400728c */ /* 0x000fe2000bf05270 */
[----:B0-----:R-:W-:Y:S01]  /*0a20*/  IADD3.X R5, PT, PT, RZ, R5, RZ, P0, !PT ;  /* 0x00000005ff057210 */ /* 0x001fe200007fe4ff */
[----:B--2--5:R-:W-:-:S07]  /*0a30*/  FFMA R15, R4, R2, R15 ;  /* 0x00000002040f7223 */ /* 0x024fce000000000f */
[----:B------:R-:W-:Y:S05]  /*0a40*/  BRA.U UP0, `(.L_x_27) ;  /* 0xfffffffd00d47547 */ /* 0x000fea000b83ffff */
.L_x_22:
[----:B------:R-:W0:Y:S02]  /*0a50*/  LDC.64 R2, c[0x0][0x398] ;  /* 0x0000e600ff027b82 */ /* 0x000e240000000a00 */
[----:B0-----:R-:W-:-:S05]  /*0a60*/  IMAD.WIDE R2, R0, 0x4, R2 ;  /* 0x0000000400027825 */ /* 0x001fca00078e0202 */
[----:B-----5:R-:W-:Y:S01]  /*0a70*/  STG.E desc[UR16][R2.64], R15 ;  /* 0x0000000f02007986 */ /* 0x020fe2000c101910 */
[----:B------:R-:W-:Y:S05]  /*0a80*/  EXIT ;  /* 0x000000000000794d */ /* 0x000fea0003800000 */
.L_x_28:
        /* <DEDUP_REMOVED lines=15> */
.L_x_54:


//--------------------- .text._Z16fullyConnected84PfS_S_S_i --------------------------
	.section	.text._Z16fullyConnected84PfS_S_S_i,"ax",@progbits
	.align	128
        .global         _Z16fullyConnected84PfS_S_S_i
        .type           _Z16fullyConnected84PfS_S_S_i,@function
        .size           _Z16fullyConnected84PfS_S_S_i,(.L_x_55 - _Z16fullyConnected84PfS_S_S_i)
        .other          _Z16fullyConnected84PfS_S_S_i,@"STO_CUDA_ENTRY STV_DEFAULT"
_Z16fullyConnected84PfS_S_S_i:
.text._Z16fullyConnected84PfS_S_S_i:
        /* <DEDUP_REMOVED lines=31> */
.L_x_31:
        /* <DEDUP_REMOVED lines=57> */
.L_x_30:
        /* <DEDUP_REMOVED lines=35> */
.L_x_32:
        /* <DEDUP_REMOVED lines=23> */
.L_x_33:
        /* <DEDUP_REMOVED lines=8> */
.L_x_34:
[----:B-1----:R-:W-:Y:S01]  /*09a0*/  IMAD.WIDE R2, R7, 0x4, R10 ;  /* 0x0000000407027825 */ /* 0x002fe200078e020a */
[----:B------:R0:W2:Y:S05]  /*09b0*/  LDG.E R0, desc[UR16][R4.64] ;  /* 0x0000001004007981 */ /* 0x0000aa000c1e1900 */
[----:B------:R-:W2:Y:S01]  /*09c0*/  LDG.E R2, desc[UR16][R2.64] ;  /* 0x0000001002027981 */ /* 0x000ea2000c1e1900 */
[----:B------:R-:W-:-:S04]  /*09d0*/  UIADD3 UR4, UPT, UPT, UR4, 0x1, URZ ;  /* 0x0000000104047890 */ /* 0x000fc8000fffe0ff */
[----:B------:R-:W-:Y:S01]  /*09e0*/  UISETP.NE.AND UP0, UPT, UR4, URZ, UPT ;  /* 0x000000ff0400728c */ /* 0x000fe2000bf05270 */
[----:B0-----:R-:W-:Y:S02]  /*09f0*/  IADD3 R4, P0, PT, R4, 0x4, RZ ;  /* 0x0000000404047810 */ /* 0x001fe40007f1e0ff */
[----:B------:R-:W-:Y:S02]  /*0a00*/  IADD3 R7, PT, PT, R7, 0x1, RZ ;  /* 0x0000000107077810 */ /* 0x000fe40007ffe0ff */
[----:B------:R-:W-:Y:S01]  /*0a10*/  IADD3.X R5, PT, PT, RZ, R5, RZ, P0, !PT ;  /* 0x00000005ff057210 */ /* 0x000fe200007fe4ff */
[----:B--2--5:R-:W-:-:S03]  /*0a20*/  FFMA R15, R0, R2, R15 ;  /* 0x00000002000f7223 */ /* 0x024fc6000000000f */
[----:B------:R-:W-:Y:S05]  /*0a30*/  BRA.U UP0, `(.L_x_34) ;  /* 0xfffffffd00d87547 */ /* 0x000fea000b83ffff */
.L_x_29:
[C---:B-----5:R-:W-:Y:S01]  /*0a40*/  FMUL R0, |R15|.reuse, 2.8853900432586669922 ;  /* 0x4038aa3b0f007820 */ /* 0x060fe20000400200 */
[----:B------:R-:W0:Y:S01]  /*0a50*/  LDC.64 R2, c[0x0][0x398] ;  /* 0x0000e600ff027b82 */ /* 0x000e220000000a00 */
[----:B------:R-:W-:Y:S01]  /*0a60*/  MOV R8, 0x3c80f082 ;  /* 0x3c80f08200087802 */ /* 0x000fe20000000f00 */
[----:B------:R-:W-:Y:S02]  /*0a70*/  HFMA2 R5, -RZ, RZ, 1.875, 0 ;  /* 0x3f800000ff057431 */ /* 0x000fe400000001ff */
[C---:B------:R-:W-:Y:S01]  /*0a80*/  FMUL R7, R15.reuse, R15 ;  /* 0x0000000f0f077220 */ /* 0x040fe20000400000 */
[C---:B------:R-:W-:Y:S01]  /*0a90*/  FSETP.GE.AND P1, PT, |R15|.reuse, 0.60000002384185791016, PT ;  /* 0x3f19999a0f00780b */ /* 0x040fe20003f26200 */
[----:B------:R-:W1:Y:S01]  /*0aa0*/  MUFU.EX2 R0, R0 ;  /* 0x0000000000007308 */ /* 0x000e620000000800 */
[----:B------:R-:W-:Y:S01]  /*0ab0*/  FSETP.GE.AND P0, PT, |R15|, 9.010913848876953125, PT ;  /* 0x41102cb40f00780b */ /* 0x000fe20003f06200 */
[----:B------:R-:W-:Y:S01]  /*0ac0*/  FFMA R8, R7, R8, -0.052303962409496307373 ;  /* 0xbd563cae07087423 */ /* 0x000fe20000000008 */
[----:B-1----:R-:W-:-:S03]  /*0ad0*/  FADD R4, R0, 1 ;  /* 0x3f80000000047421 */ /* 0x002fc60000000000 */
[----:B------:R-:W-:-:S04]  /*0ae0*/  FFMA R0, R7, R8, 0.1331529766321182251 ;  /* 0x3e08594107007423 */ /* 0x000fc80000000008 */
[C---:B------:R-:W-:Y:S01]  /*0af0*/  FFMA R0, R7.reuse, R0, -0.33332768082618713379 ;  /* 0xbeaaa9ed07007423 */ /* 0x040fe20000000000 */
[----:B------:R-:W1:Y:S03]  /*0b00*/  MUFU.RCP R4, R4 ;  /* 0x0000000400047308 */ /* 0x000e660000001000 */
[----:B------:R-:W-:Y:S01]  /*0b10*/  FFMA R0, R7, R0, RZ ;  /* 0x0000000007007223 */ /* 0x000fe200000000ff */
[----:B0-----:R-:W-:-:S04]  /*0b20*/  IMAD.WIDE R6, R6, 0x4, R2 ;  /* 0x0000000406067825 */ /* 0x001fc800078e0202 */
[----:B-1----:R-:W-:-:S05]  /*0b30*/  FFMA R5, R4, -2, R5 ;  /* 0xc000000004057823 */ /* 0x002fca0000000005 */
[----:B------:R-:W-:-:S04]  /*0b40*/  FSEL R8, R5, 1, !P0 ;  /* 0x3f80000005087808 */ /* 0x000fc80004000000 */
[--C-:B------:R-:W-:Y:S01]  /*0b50*/  LOP3.LUT R5, R8, 0x80000000, R15.reuse, 0xb8, !PT ;  /* 0x8000000008057812 */ /* 0x100fe200078eb80f */
[----:B------:R-:W-:-:S05]  /*0b60*/  @!P1 FFMA R5, R0, R15, R15 ;  /* 0x0000000f00059223 */ /* 0x000fca000000000f */
[----:B------:R-:W-:Y:S01]  /*0b70*/  STG.E desc[UR16][R6.64], R5 ;  /* 0x0000000506007986 */ /* 0x000fe2000c101910 */
[----:B------:R-:W-:Y:S05]  /*0b80*/  EXIT ;  /* 0x000000000000794d */ /* 0x000fea0003800000 */
.L_x_35:
        /* <DEDUP_REMOVED lines=15> */
.L_x_55:


//--------------------- .text._Z17fullyConnected120PfS_S_S_i --------------------------
	.section	.text._Z17fullyConnected120PfS_S_S_i,"ax",@progbits
	.align	128
        .global         _Z17fullyConnected120PfS_S_S_i
        .type           _Z17fullyConnected120PfS_S_S_i,@function
        .size           _Z17fullyConnected120PfS_S_S_i,(.L_x_56 - _Z17fullyConnected120PfS_S_S_i)
        .other          _Z17fullyConnected120PfS_S_S_i,@"STO_CUDA_ENTRY STV_DEFAULT"
_Z17fullyConnected120PfS_S_S_i:
.text._Z17fullyConnected120PfS_S_S_i:
        /* <DEDUP_REMOVED lines=31> */
.L_x_38:
        /* <DEDUP_REMOVED lines=57> */
.L_x_37:
        /* <DEDUP_REMOVED lines=35> */
.L_x_39:
        /* <DEDUP_REMOVED lines=23> */
.L_x_40:
        /* <DEDUP_REMOVED lines=8> */
.L_x_41:
        /* <DEDUP_REMOVED lines=10> */
.L_x_36:
        /* <DEDUP_REMOVED lines=21> */
.L_x_42:
        /* <DEDUP_REMOVED lines=15> */
.L_x_56:


//--------------------- .text._Z22cudaConv2DMultiChannelPfS_S_S_iiiii --------------------------
	.section	.text._Z22cudaConv2DMultiChannelPfS_S_S_iiiii,"ax",@progbits
	.align	128
        .global         _Z22cudaConv2DMultiChannelPfS_S_S_iiiii
        .type           _Z22cudaConv2DMultiChannelPfS_S_S_iiiii,@function
        .size           _Z22cudaConv2DMultiChannelPfS_S_S_iiiii,(.L_x_57 - _Z22cudaConv2DMultiChannelPfS_S_S_iiiii)
        .other          _Z22cudaConv2DMultiChannelPfS_S_S_iiiii,@"STO_CUDA_ENTRY STV_DEFAULT"
_Z22cudaConv2DMultiChannelPfS_S_S_iiiii:
.text._Z22cudaConv2DMultiChannelPfS_S_S_iiiii:
[----:B------:R-:W-:Y:S01]  /*0000*/  LDC R1, c[0x0][0x37c] ;  /* 0x0000df00ff017b82 */ /* 0x000fe20000000800 */
[----:B------:R-:W0:Y:S07]  /*0010*/  S2R R5, SR_TID.Y ;  /* 0x0000000000057919 */ /* 0x000e2e0000002200 */
[----:B------:R-:W0:Y:S01]  /*0020*/  S2UR UR4, SR_CTAID.Y ;  /* 0x00000000000479c3 */ /* 0x000e220000002600 */
[----:B------:R-:W1:Y:S01]  /*0030*/  LDCU UR6, c[0x0][0x3b0] ;  /* 0x00007600ff0677ac */ /* 0x000e620008000800 */
[----:B------:R-:W2:Y:S01]  /*0040*/  S2R R7, SR_TID.X ;  /* 0x0000000000077919 */ /* 0x000ea20000002100 */
[----:B------:R-:W3:Y:S01]  /*0050*/  LDCU UR7, c[0x0][0x3ac] ;  /* 0x00007580ff0777ac */ /* 0x000ee20008000800 */
[----:B------:R-:W3:Y:S04]  /*0060*/  S2R R3, SR_CTAID.Z ;  /* 0x0000000000037919 */ /* 0x000ee80000002700 */
[----:B------:R-:W0:Y:S08]  /*0070*/  LDC R0, c[0x0][0x364] ;  /* 0x0000d900ff007b82 */ /* 0x000e300000000800 */
[----:B------:R-:W2:Y:S08]  /*0080*/  S2UR UR5, SR_CTAID.X ;  /* 0x00000000000579c3 */ /* 0x000eb00000002500 */
[----:B------:R-:W2:Y:S01]  /*0090*/  LDC R2, c[0x0][0x360] ;  /* 0x0000d800ff027b82 */ /* 0x000ea20000000800 */
[----:B0-----:R-:W-:-:S05]  /*00a0*/  IMAD R0, R0, UR4, R5 ;  /* 0x0000000400007c24 */ /* 0x001fca000f8e0205 */
[----:B-1----:R-:W-:-:S04]  /*00b0*/  ISETP.GE.AND P0, PT, R0, UR6, PT ;  /* 0x0000000600007c0c */ /* 0x002fc8000bf06270 */
[----:B---3--:R-:W-:Y:S01]  /*00c0*/  ISETP.GE.OR P0, PT, R3, UR7, P0 ;  /* 0x0000000703007c0c */ /* 0x008fe20008706670 */
[----:B--2---:R-:W-:-:S05]  /*00d0*/  IMAD R2, R2, UR5, R7 ;  /* 0x0000000502027c24 */ /* 0x004fca000f8e0207 */
[----:B------:R-:W-:-:S13]  /*00e0*/  ISETP.GE.OR P0, PT, R2, UR6, P0 ;  /* 0x0000000602007c0c */ /* 0x000fda0008706670 */
[----:B------:R-:W-:Y:S05]  /*00f0*/  @P0 EXIT ;  /* 0x000000000000094d */ /* 0x000fea0003800000 */
[----:B------:R-:W0:Y:S01]  /*0100*/  LDC R8, c[0x0][0x3a8] ;  /* 0x0000ea00ff087b82 */ /* 0x000e220000000800 */
[----:B------:R-:W1:Y:S07]  /*0110*/  LDCU.64 UR10, c[0x0][0x358] ;  /* 0x00006b00ff0a77ac */ /* 0x000e6e0008000a00 */
[----:B------:R-:W2:Y:S08]  /*0120*/  LDC R4, c[0x0][0x3a0] ;  /* 0x0000e800ff047b82 */ /* 0x000eb00000000800 */
[----:B------:R-:W3:Y:S01]  /*0130*/  LDC.64 R18, c[0x0][0x398] ;  /* 0x0000e600ff127b82 */ /* 0x000ee20000000a00 */
[----:B0-----:R-:W-:-:S04]  /*0140*/  ISETP.GE.AND P0, PT, R8, 0x1, PT ;  /* 0x000000010800780c */ /* 0x001fc80003f06270 */
[----:B--2---:R-:W-:Y:S01]  /*0150*/  ISETP.LT.OR P0, PT, R4, 0x1, !P0 ;  /* 0x000000010400780c */ /* 0x004fe20004701670 */
[----:B---3--:R-:W-:-:S06]  /*0160*/  IMAD.WIDE.U32 R18, R3, 0x4, R18 ;  /* 0x0000000403127825 */ /* 0x008fcc00078e0012 */
[----:B-1----:R0:W5:Y:S06]  /*0170*/  LDG.E R18, desc[UR10][R18.64] ;  /* 0x0000000a12127981 */ /* 0x00216c000c1e1900 */
[----:B------:R-:W-:Y:S05]  /*0180*/  @P0 BRA `(.L_x_43) ;  /* 0x0000000800b80947 */ /* 0x000fea0003800000 */
[----:B------:R-:W1:Y:S01]  /*0190*/  LDCU.64 UR8, c[0x0][0x380] ;  /* 0x00007000ff0877ac */ /* 0x000e620008000a00 */
[C---:B------:R-:W-:Y:S02]  /*01a0*/  LOP3.LUT R5, R8.reuse, 0x7ffffff0, RZ, 0xc0, !PT ;  /* 0x7ffffff008057812 */ /* 0x040fe400078ec0ff */
[C---:B------:R-:W-:Y:S01]  /*01b0*/  LOP3.LUT R6, R8.reuse, 0xf, RZ, 0xc0, !PT ;  /* 0x0000000f08067812 */ /* 0x040fe200078ec0ff */
[----:B------:R-:W2:Y:S01]  /*01c0*/  LDCU.64 UR6, c[0x0][0x390] ;  /* 0x00007200ff0677ac */ /* 0x000ea20008000a00 */
[C---:B------:R-:W-:Y:S02]  /*01d0*/  LOP3.LUT R7, R8.reuse, 0x7, RZ, 0xc0, !PT ;  /* 0x0000000708077812 */ /* 0x040fe400078ec0ff */
[----:B------:R-:W-:Y:S01]  /*01e0*/  LOP3.LUT R8, R8, 0x3, RZ, 0xc0, !PT ;  /* 0x0000000308087812 */ /* 0x000fe200078ec0ff */
[----:B------:R-:W-:Y:S01]  /*01f0*/  UMOV UR4, URZ ;  /* 0x000000ff00047c82 */ /* 0x000fe20008000000 */
[----:B------:R-:W-:Y:S01]  /*0200*/  IADD3 R9, PT, PT, -R5, RZ, RZ ;  /* 0x000000ff05097210 */ /* 0x000fe20007ffe1ff */
[----:B-1----:R-:W-:-:S02]  /*0210*/  UIADD3 UR8, UP0, UPT, UR8, 0x20, URZ ;  /* 0x0000002008087890 */ /* 0x002fc4000ff1e0ff */
[----:B--2---:R-:W-:Y:S02]  /*0220*/  UIADD3 UR6, UP1, UPT, UR6, 0x20, URZ ;  /* 0x0000002006067890 */ /* 0x004fe4000ff3e0ff */
[----:B------:R-:W-:Y:S02]  /*0230*/  UIADD3.X UR9, UPT, UPT, URZ, UR9, URZ, UP0, !UPT ;  /* 0x00000009ff097290 */ /* 0x000fe400087fe4ff */
[----:B------:R-:W-:-:S12]  /*0240*/  UIADD3.X UR7, UPT, UPT, URZ, UR7, URZ, UP1, !UPT ;  /* 0x00000007ff077290 */ /* 0x000fd80008ffe4ff */
.L_x_50:
[----:B------:R-:W1:Y:S01]  /*0250*/  LDC.64 R12, c[0x0][0x3a0] ;  /* 0x0000e800ff0c7b82 */ /* 0x000e620000000a00 */
[----:B------:R-:W-:Y:S01]  /*0260*/  UMOV UR5, URZ ;  /* 0x000000ff00057c82 */ /* 0x000fe20008000000 */
[----:B-1----:R-:W-:Y:S02]  /*0270*/  IMAD R10, R13, UR4, R0 ;  /* 0x000000040d0a7c24 */ /* 0x002fe4000f8e0200 */
[----:B------:R-:W-:Y:S01]  /*0280*/  IMAD R11, R3, R12, UR4 ;  /* 0x00000004030b7e24 */ /* 0x000fe2000f8e020c */
[----:B------:R-:W-:-:S06]  /*0290*/  UIADD3 UR4, UPT, UPT, UR4, 0x1, URZ ;  /* 0x0000000104047890 */ /* 0x000fcc000fffe0ff */
[----:B------:R-:W-:-:S13]  /*02a0*/  ISETP.NE.AND P0, PT, R12, UR4, PT ;  /* 0x000000040c007c0c */ /* 0x000fda000bf05270 */
.L_x_49:
[----:B------:R-:W1:Y:S01]  /*02b0*/  LDC R4, c[0x0][0x3a8] ;  /* 0x0000ea00ff047b82 */ /* 0x000e620000000800 */
[----:B------:R-:W2:Y:S01]  /*02c0*/  LDCU UR12, c[0x0][0x3a4] ;  /* 0x00007480ff0c77ac */ /* 0x000ea20008000800 */
[----:B------:R-:W-:Y:S01]  /*02d0*/  IADD3 R15, PT, PT, R10, UR5, RZ ;  /* 0x000000050a0f7c10 */ /* 0x000fe2000fffe0ff */
[----:B------:R-:W-:Y:S01]  /*02e0*/  HFMA2 R13, -RZ, RZ, 0, 0 ;  /* 0x00000000ff0d7431 */ /* 0x000fe200000001ff */
[----:B-1----:R-:W-:Y:S01]  /*02f0*/  ISETP.GE.U32.AND P2, PT, R4, 0x10, PT ;  /* 0x000000100400780c */ /* 0x002fe20003f46070 */
[----:B------:R-:W-:Y:S01]  /*0300*/  IMAD R12, R11, R4, UR5 ;  /* 0x000000050b0c7e24 */ /* 0x000fe2000f8e0204 */
[----:B------:R-:W-:-:S03]  /*0310*/  UIADD3 UR5, UPT, UPT, UR5, 0x1, URZ ;  /* 0x0000000105057890 */ /* 0x000fc6000fffe0ff */
[----:B------:R-:W-:-:S03]  /*0320*/  IMAD R12, R12, R4, RZ ;  /* 0x000000040c0c7224 */ /* 0x000fc600078e02ff */
[----:B------:R-:W-:Y:S01]  /*0330*/  ISETP.NE.AND P1, PT, R4, UR5, PT ;  /* 0x0000000504007c0c */ /* 0x000fe2000bf25270 */
[----:B--2---:R-:W-:-:S04]  /*0340*/  IMAD R4, R15, UR12, R2 ;  /* 0x0000000c0f047c24 */ /* 0x004fc8000f8e0202 */
[----:B------:R-:W-:Y:S08]  /*0350*/  @!P2 BRA `(.L_x_44) ;  /* 0x0000000000fca947 */ /* 0x000ff00003800000 */
[----:B------:R-:W-:Y:S02]  /*0360*/  MOV R13, R12 ;  /* 0x0000000c000d7202 */ /* 0x000fe40000000f00 */
[----:B------:R-:W-:Y:S02]  /*0370*/  MOV R21, R4 ;  /* 0x0000000400157202 */ /* 0x000fe40000000f00 */
[----:B0-----:R-:W-:-:S07]  /*0380*/  MOV R19, R9 ;  /* 0x0000000900137202 */ /* 0x001fce0000000f00 */
.L_x_45:
[----:B------:R-:W-:Y:S02]  /*0390*/  MOV R16, UR8 ;  /* 0x0000000800107c02 */ /* 0x000fe40008000f00 */
[----:B------:R-:W-:Y:S02]  /*03a0*/  MOV R17, UR9 ;  /* 0x0000000900117c02 */ /* 0x000fe40008000f00 */
[----:B------:R-:W-:Y:S02]  /*03b0*/  MOV R14, UR6 ;  /* 0x00000006000e7c02 */ /* 0x000fe40008000f00 */
[----:B------:R-:W-:Y:S01]  /*03c0*/  MOV R15, UR7 ;  /* 0x00000007000f7c02 */ /* 0x000fe20008000f00 */
[----:B------:R-:W-:-:S04]  /*03d0*/  IMAD.WIDE R16, R21, 0x4, R16 ;  /* 0x0000000415107825 */ /* 0x000fc800078e0210 */
[----:B------:R-:W-:Y:S01]  /*03e0*/  IMAD.WIDE R14, R13, 0x4, R14 ;  /* 0x000000040d0e7825 */ /* 0x000fe200078e020e */
[----:B------:R-:W2:Y:S04]  /*03f0*/  LDG.E R25, desc[UR10][R16.64+-0x20] ;  /* 0xffffe00a10197981 */ /* 0x000ea8000c1e1900 */
[----:B------:R-:W2:Y:S04]  /*0400*/  LDG.E R22, desc[UR10][R14.64+-0x20] ;  /* 0xffffe00a0e167981 */ /* 0x000ea8000c1e1900 */
[----:B------:R-:W3:Y:S04]  /*0410*/  LDG.E R27, desc[UR10][R16.64+-0x1c] ;  /* 0xffffe40a101b7981 */ /* 0x000ee8000c1e1900 */
[----:B------:R-:W3:Y:S04]  /*0420*/  LDG.E R24, desc[UR10][R14.64+-0x1c] ;  /* 0xffffe40a0e187981 */ /* 0x000ee8000c1e1900 */
        /* <DEDUP_REMOVED lines=8> */
[----:B------:R-:W2:Y:S04]  /*04b0*/  LDG.E R22, desc[UR10][R14.64+-0x14] ;  /* 0xffffec0a0e167981 */ /* 0x000ea8000c1e1900 */
[----:B------:R-:W3:Y:S01]  /*04c0*/  LDG.E R24, desc[UR10][R14.64+-0x10] ;  /* 0xfffff00a0e187981 */ /* 0x000ee2000c1e1900 */
[----:B----4-:R-:W-:-:S03]  /*04d0*/  FFMA R20, R20, R23, R27 ;  /* 0x0000001714147223 */ /* 0x010fc6000000001b */
[----:B------:R-:W3:Y:S04]  /*04e0*/  LDG.E R27, desc[UR10][R16.64+-0x10] ;  /* 0xfffff00a101b7981 */ /* 0x000ee8000c1e1900 */
[----:B------:R-:W4:Y:S01]  /*04f0*/  LDG.E R23, desc[UR10][R14.64+-0xc] ;  /* 0xfffff40a0e177981 */ /* 0x000f22000c1e1900 */
[----:B--2---:R-:W-:-:S03]  /*0500*/  FFMA R20, R25, R22, R20 ;  /* 0x0000001619147223 */ /* 0x004fc60000000014 */
[----:B------:R-:W2:Y:S04]  /*0510*/  LDG.E R22, desc[UR10][R14.64+-0x8] ;  /* 0xfffff80a0e167981 */ /* 0x000ea8000c1e1900 */
[----:B------:R-:W2:Y:S01]  /*0520*/  LDG.E R25, desc[UR10][R16.64+-0x4] ;  /* 0xfffffc0a10197981 */ /* 0x000ea2000c1e1900 */
[----:B---3--:R-:W-:-:S03]  /*0530*/  FFMA R27, R27, R24, R20 ;  /* 0x000000181b1b7223 */ /* 0x008fc60000000014 */
[----:B------:R-:W2:Y:S04]  /*0540*/  LDG.E R20, desc[UR10][R16.64+-0x8] ;  /* 0xfffff80a10147981 */ /* 0x000ea8000c1e1900 */
[----:B------:R-:W3:Y:S01]  /*0550*/  LDG.E R24, desc[UR10][R14.64+-0x4] ;  /* 0xfffffc0a0e187981 */ /* 0x000ee2000c1e1900 */
[----:B----4-:R-:W-:-:S03]  /*0560*/  FFMA R27, R18, R23, R27 ;  /* 0x00000017121b7223 */ /* 0x010fc6000000001b */
[----:B------:R-:W4:Y:S04]  /*0570*/  LDG.E R18, desc[UR10][R16.64] ;  /* 0x0000000a10127981 */ /* 0x000f28000c1e1900 */
[----:B------:R-:W4:Y:S01]  /*0580*/  LDG.E R23, desc[UR10][R14.64] ;  /* 0x0000000a0e177981 */ /* 0x000f22000c1e1900 */
[----:B--2---:R-:W-:-:S03]  /*0590*/  FFMA R20, R20, R22, R27 ;  /* 0x0000001614147223 */ /* 0x004fc6000000001b */
[----:B------:R-:W2:Y:S01]  /*05a0*/  LDG.E R22, desc[UR10][R14.64+0x4] ;  /* 0x0000040a0e167981 */ /* 0x000ea2000c1e1900 */
[----:B---3--:R-:W-:-:S03]  /*05b0*/  FFMA R25, R25, R24, R20 ;  /* 0x0000001819197223 */ /* 0x008fc60000000014 */
[----:B------:R-:W2:Y:S04]  /*05c0*/  LDG.E R20, desc[UR10][R16.64+0x4] ;  /* 0x0000040a10147981 */ /* 0x000ea8000c1e1900 */
[----:B------:R-:W3:Y:S04]  /*05d0*/  LDG.E R27, desc[UR10][R16.64+0x8] ;  /* 0x0000080a101b7981 */ /* 0x000ee8000c1e1900 */
[----:B------:R-:W3:Y:S01]  /*05e0*/  LDG.E R24, desc[UR10][R14.64+0x8] ;  /* 0x0000080a0e187981 */ /* 0x000ee2000c1e1900 */
[----:B----4-:R-:W-:-:S03]  /*05f0*/  FFMA R25, R18, R23, R25 ;  /* 0x0000001712197223 */ /* 0x010fc60000000019 */
[----:B------:R-:W4:Y:S04]  /*0600*/  LDG.E R23, desc[UR10][R16.64+0xc] ;  /* 0x00000c0a10177981 */ /* 0x000f28000c1e1900 */
[----:B------:R-:W4:Y:S01]  /*0610*/  LDG.E R18, desc[UR10][R14.64+0xc] ;  /* 0x00000c0a0e127981 */ /* 0x000f22000c1e1900 */
[----:B--2---:R-:W-:-:S03]  /*0620*/  FFMA R20, R20, R22, R25 ;  /* 0x0000001614147223 */ /* 0x004fc60000000019 */
[----:B------:R-:W2:Y:S04]  /*0630*/  LDG.E R25, desc[UR10][R14.64+0x10] ;  /* 0x0000100a0e197981 */ /* 0x000ea8000c1e1900 */
[----:B------:R-:W2:Y:S01]  /*0640*/  LDG.E R22, desc[UR10][R14.64+0x14] ;  /* 0x0000140a0e167981 */ /* 0x000ea2000c1e1900 */
[----:B---3--:R-:W-:-:S03]  /*0650*/  FFMA R24, R27, R24, R20 ;  /* 0x000000181b187223 */ /* 0x008fc60000000014 */
[----:B------:R-:W2:Y:S01]  /*0660*/  LDG.E R20, desc[UR10][R16.64+0x10] ;  /* 0x0000100a10147981 */ /* 0x000ea2000c1e1900 */
[----:B----4-:R-:W-:-:S03]  /*0670*/  FFMA R27, R23, R18, R24 ;  /* 0x00000012171b7223 */ /* 0x010fc60000000018 */
[----:B------:R-:W3:Y:S04]  /*0680*/  LDG.E R18, desc[UR10][R16.64+0x18] ;  /* 0x0000180a10127981 */ /* 0x000ee8000c1e1900 */
[----:B------:R-:W3:Y:S04]  /*0690*/  LDG.E R23, desc[UR10][R14.64+0x18] ;  /* 0x0000180a0e177981 */ /* 0x000ee8000c1e1900 */
[----:B------:R-:W4:Y:S01]  /*06a0*/  LDG.E R24, desc[UR10][R16.64+0x1c] ;  /* 0x00001c0a10187981 */ /* 0x000f22000c1e1900 */
[----:B------:R-:W-:-:S04]  /*06b0*/  IADD3 R19, PT, PT, R19, 0x10, RZ ;  /* 0x0000001013137810 */ /* 0x000fc80007ffe0ff */
[----:B------:R-:W-:Y:S02]  /*06c0*/  ISETP.NE.AND P2, PT, R19, RZ, PT ;  /* 0x000000ff1300720c */ /* 0x000fe40003f45270 */
[----:B------:R-:W-:Y:S02]  /*06d0*/  IADD3 R21, PT, PT, R21, 0x10, RZ ;  /* 0x0000001015157810 */ /* 0x000fe40007ffe0ff */
[----:B------:R-:W-:Y:S01]  /*06e0*/  IADD3 R13, PT, PT, R13, 0x10, RZ ;  /* 0x000000100d0d7810 */ /* 0x000fe20007ffe0ff */
[----:B--2---:R-:W-:-:S04]  /*06f0*/  FFMA R20, R20, R25, R27 ;  /* 0x0000001914147223 */ /* 0x004fc8000000001b */
[----:B------:R-:W-:-:S04]  /*0700*/  FFMA R29, R29, R22, R20 ;  /* 0x000000161d1d7223 */ /* 0x000fc80000000014 */
[----:B---3--:R-:W-:-:S04]  /*0710*/  FFMA R18, R18, R23, R29 ;  /* 0x0000001712127223 */ /* 0x008fc8000000001d */
[----:B----4-:R-:W-:Y:S01]  /*0720*/  FFMA R18, R24, R26, R18 ;  /* 0x0000001a18127223 */ /* 0x010fe20000000012 */
[----:B------:R-:W-:Y:S06]  /*0730*/  @P2 BRA `(.L_x_45) ;  /* 0xfffffffc00142947 */ /* 0x000fec000383ffff */
[----:B------:R-:W-:-:S07]  /*0740*/  MOV R13, R5 ;  /* 0x00000005000d7202 */ /* 0x000fce0000000f00 */
.L_x_44:
[----:B------:R-:W-:-:S13]  /*0750*/  ISETP.NE.AND P2, PT, R6, RZ, PT ;  /* 0x000000ff0600720c */ /* 0x000fda0003f45270 */
[----:B------:R-:W-:Y:S05]  /*0760*/  @!P2 BRA `(.L_x_46) ;  /* 0x000000040038a947 */ /* 0x000fea0003800000 */
[----:B------:R-:W-:Y:S02]  /*0770*/  IADD3 R14, PT, PT, R6, -0x1, RZ ;  /* 0xffffffff060e7810 */ /* 0x000fe40007ffe0ff */
[----:B------:R-:W-:Y:S02]  /*0780*/  ISETP.NE.AND P3, PT, R7, RZ, PT ;  /* 0x000000ff0700720c */ /* 0x000fe40003f65270 */
[----:B------:R-:W-:-:S13]  /*0790*/  ISETP.GE.U32.AND P2, PT, R14, 0x7, PT ;  /* 0x000000070e00780c */ /* 0x000fda0003f46070 */
[----:B------:R-:W-:Y:S05]  /*07a0*/  @!P2 BRA `(.L_x_47) ;  /* 0x00000000007ca947 */ /* 0x000fea0003800000 */
[----:B------:R-:W1:Y:S01]  /*07b0*/  LDC.64 R16, c[0x0][0x380] ;  /* 0x0000e000ff107b82 */ /* 0x000e620000000a00 */
[-C--:B0-----:R-:W-:Y:S02]  /*07c0*/  IADD3 R19, PT, PT, R4, R13.reuse, RZ ;  /* 0x0000000d04137210 */ /* 0x081fe40007ffe0ff */
[----:B------:R-:W-:-:S05]  /*07d0*/  IADD3 R21, PT, PT, R12, R13, RZ ;  /* 0x0000000d0c157210 */ /* 0x000fca0007ffe0ff */
[----:B------:R-:W0:Y:S01]  /*07e0*/  LDC.64 R14, c[0x0][0x390] ;  /* 0x0000e400ff0e7b82 */ /* 0x000e220000000a00 */
[----:B-1----:R-:W-:-:S05]  /*07f0*/  IMAD.WIDE R16, R19, 0x4, R16 ;  /* 0x0000000413107825 */ /* 0x002fca00078e0210 */
[----:B------:R-:W2:Y:S01]  /*0800*/  LDG.E R19, desc[UR10][R16.64] ;  /* 0x0000000a10137981 */ /* 0x000ea2000c1e1900 */
[----:B0-----:R-:W-:-:S03]  /*0810*/  IMAD.WIDE R14, R21, 0x4, R14 ;  /* 0x00000004150e7825 */ /* 0x001fc600078e020e */
[----:B------:R-:W3:Y:S04]  /*0820*/  LDG.E R23, desc[UR10][R16.64+0x4] ;  /* 0x0000040a10177981 */ /* 0x000ee8000c1e1900 */
[----:B------:R-:W2:Y:S04]  /*0830*/  LDG.E R22, desc[UR10][R14.64] ;  /* 0x0000000a0e167981 */ /* 0x000ea8000c1e1900 */
[----:B------:R-:W3:Y:S04]  /*0840*/  LDG.E R24, desc[UR10][R14.64+0x4] ;  /* 0x0000040a0e187981 */ /* 0x000ee8000c1e1900 */
[----:B------:R-:W4:Y:S04]  /*0850*/  LDG.E R21, desc[UR10][R16.64+0x8] ;  /* 0x0000080a10157981 */ /* 0x000f28000c1e1900 */
[----:B------:R-:W4:Y:S04]  /*0860*/  LDG.E R20, desc[UR10][R14.64+0x8] ;  /* 0x0000080a0e147981 */ /* 0x000f28000c1e1900 */
[----:B------:R-:W4:Y:S04]  /*0870*/  LDG.E R25, desc[UR10][R14.64+0x14] ;  /* 0x0000140a0e197981 */ /* 0x000f28000c1e1900 */
[----:B------:R-:W4:Y:S04]  /*0880*/  LDG.E R26, desc[UR10][R14.64+0x18] ;  /* 0x0000180a0e1a7981 */ /* 0x000f28000c1e1900 */
[----:B------:R-:W4:Y:S01]  /*0890*/  LDG.E R28, desc[UR10][R14.64+0x1c] ;  /* 0x00001c0a0e1c7981 */ /* 0x000f22000c1e1900 */
[----:B--2--5:R-:W-:-:S03]  /*08a0*/  FFMA R22, R19, R22, R18 ;  /* 0x0000001613167223 */ /* 0x024fc60000000012 */
[----:B------:R-:W2:Y:S01]  /*08b0*/  LDG.E R18, desc[UR10][R16.64+0xc] ;  /* 0x00000c0a10127981 */ /* 0x000ea2000c1e1900 */
[----:B---3--:R-:W-:-:S03]  /*08c0*/  FFMA R24, R23, R24, R22 ;  /* 0x0000001817187223 */ /* 0x008fc60000000016 */
[----:B------:R-:W2:Y:S04]  /*08d0*/  LDG.E R19, desc[UR10][R14.64+0xc] ;  /* 0x00000c0a0e137981 */ /* 0x000ea8000c1e1900 */
[----:B------:R-:W3:Y:S04]  /*08e0*/  LDG.E R22, desc[UR10][R16.64+0x10] ;  /* 0x0000100a10167981 */ /* 0x000ee8000c1e1900 */
[----:B------:R-:W3:Y:S01]  /*08f0*/  LDG.E R23, desc[UR10][R14.64+0x10] ;  /* 0x0000100a0e177981 */ /* 0x000ee2000c1e1900 */
[----:B----4-:R-:W-:-:S03]  /*0900*/  FFMA R27, R21, R20, R24 ;  /* 0x00000014151b7223 */ /* 0x010fc60000000018 */
[----:B------:R-:W4:Y:S04]  /*0910*/  LDG.E R24, desc[UR10][R16.64+0x14] ;  /* 0x0000140a10187981 */ /* 0x000f28000c1e1900 */
[----:B------:R-:W4:Y:S04]  /*0920*/  LDG.E R20, desc[UR10][R16.64+0x18] ;  /* 0x0000180a10147981 */ /* 0x000f28000c1e1900 */
[----:B------:R-:W4:Y:S01]  /*0930*/  LDG.E R21, desc[UR10][R16.64+0x1c] ;  /* 0x00001c0a10157981 */ /* 0x000f22000c1e1900 */
[----:B------:R-:W-:Y:S01]  /*0940*/  IADD3 R13, PT, PT, R13, 0x8, RZ ;  /* 0x000000080d0d7810 */ /* 0x000fe20007ffe0ff */
[----:B--2---:R-:W-:-:S04]  /*0950*/  FFMA R19, R18, R19, R27 ;  /* 0x0000001312137223 */ /* 0x004fc8000000001b */
[----:B---3--:R-:W-:-:S04]  /*0960*/  FFMA R19, R22, R23, R19 ;  /* 0x0000001716137223 */ /* 0x008fc80000000013 */
[----:B----4-:R-:W-:-:S04]  /*0970*/  FFMA R19, R24, R25, R19 ;  /* 0x0000001918137223 */ /* 0x010fc80000000013 */
[----:B------:R-:W-:-:S04]  /*0980*/  FFMA R20, R20, R26, R19 ;  /* 0x0000001a14147223 */ /* 0x000fc80000000013 */
[----:B------:R-:W-:-:S07]  /*0990*/  FFMA R18, R21, R28, R20 ;  /* 0x0000001c15127223 */ /* 0x000fce0000000014 */
.L_x_47:
        /* <DEDUP_REMOVED lines=24> */
.L_x_48:
[----:B------:R-:W-:Y:S05]  /*0b20*/  @!P3 BRA `(.L_x_46) ;  /* 0x000000000048b947 */ /* 0x000fea0003800000 */
[----:B------:R-:W1:Y:S01]  /*0b30*/  LDC.64 R14, c[0x0][0x380] ;  /* 0x0000e000ff0e7b82 */ /* 0x000e620000000a00 */
[-C--:B0-----:R-:W-:Y:S02]  /*0b40*/  IADD3 R19, PT, PT, R4, R13.reuse, RZ ;  /* 0x0000000d04137210 */ /* 0x081fe40007ffe0ff */
[----:B------:R-:W-:-:S05]  /*0b50*/  IADD3 R13, PT, PT, R12, R13, RZ ;  /* 0x0000000d0c0d7210 */ /* 0x000fca0007ffe0ff */
[----:B------:R-:W0:Y:S01]  /*0b60*/  LDC.64 R16, c[0x0][0x390] ;  /* 0x0000e400ff107b82 */ /* 0x000e220000000a00 */
[----:B-1----:R-:W-:-:S04]  /*0b70*/  IMAD.WIDE R14, R19, 0x4, R14 ;  /* 0x00000004130e7825 */ /* 0x002fc800078e020e */
[----:B0-----:R-:W-:Y:S02]  /*0b80*/  IMAD.WIDE R16, R13, 0x4, R16 ;  /* 0x000000040d107825 */ /* 0x001fe400078e0210 */
[----:B------:R-:W2:Y:S04]  /*0b90*/  LDG.E R13, desc[UR10][R14.64] ;  /* 0x0000000a0e0d7981 */ /* 0x000ea8000c1e1900 */
[----:B------:R-:W2:Y:S01]  /*0ba0*/  LDG.E R4, desc[UR10][R16.64] ;  /* 0x0000000a10047981 */ /* 0x000ea2000c1e1900 */
[----:B------:R-:W-:Y:S01]  /*0bb0*/  ISETP.NE.AND P2, PT, R8, 0x1, PT ;  /* 0x000000010800780c */ /* 0x000fe20003f45270 */
[----:B--2--5:R-:W-:-:S12]  /*0bc0*/  FFMA R18, R13, R4, R18 ;  /* 0x000000040d127223 */ /* 0x024fd80000000012 */
[----:B------:R-:W-:Y:S05]  /*0bd0*/  @!P2 BRA `(.L_x_46) ;  /* 0x00000000001ca947 */ /* 0x000fea0003800000 */
[----:B------:R-:W-:Y:S01]  /*0be0*/  ISETP.NE.AND P2, PT, R8, 0x2, PT ;  /* 0x000000020800780c */ /* 0x000fe20003f45270 */
[----:B------:R-:W2:Y:S04]  /*0bf0*/  LDG.E R13, desc[UR10][R14.64+0x4] ;  /* 0x0000040a0e0d7981 */ /* 0x000ea8000c1e1900 */
[----:B------:R-:W2:Y:S08]  /*0c00*/  LDG.E R4, desc[UR10][R16.64+0x4] ;  /* 0x0000040a10047981 */ /* 0x000eb0000c1e1900 */
[----:B------:R-:W3:Y:S04]  /*0c10*/  @P2 LDG.E R19, desc[UR10][R14.64+0x8] ;  /* 0x0000080a0e132981 */ /* 0x000ee8000c1e1900 */
[----:B------:R-:W3:Y:S01]  /*0c20*/  @P2 LDG.E R12, desc[UR10][R16.64+0x8] ;  /* 0x0000080a100c2981 */ /* 0x000ee2000c1e1900 */
[----:B--2---:R-:W-:-:S04]  /*0c30*/  FFMA R18, R13, R4, R18 ;  /* 0x000000040d127223 */ /* 0x004fc80000000012 */
[----:B---3--:R-:W-:-:S07]  /*0c40*/  @P2 FFMA R18, R19, R12, R18 ;  /* 0x0000000c13122223 */ /* 0x008fce0000000012 */
.L_x_46:
[----:B------:R-:W-:Y:S05]  /*0c50*/  @P1 BRA `(.L_x_49) ;  /* 0xfffffff400941947 */ /* 0x000fea000383ffff */
[----:B------:R-:W-:Y:S05]  /*0c60*/  @P0 BRA `(.L_x_50) ;  /* 0xfffffff400780947 */ /* 0x000fea000383ffff */
.L_x_43:
[C---:B-----5:R-:W-:Y:S01]  /*0c70*/  FMUL R6, |R18|.reuse, 2.8853900432586669922 ;  /* 0x4038aa3b12067820 */ /* 0x060fe20000400200 */
[----:B------:R-:W1:Y:S01]  /*0c80*/  LDCU UR4, c[0x0][0x3b0] ;  /* 0x00007600ff0477ac */ /* 0x000e620008000800 */
[----:B------:R-:W2:Y:S01]  /*0c90*/  LDC.64 R4, c[0x0][0x388] ;  /* 0x0000e200ff047b82 */ /* 0x000ea20000000a00 */
[----:B------:R-:W-:Y:S01]  /*0ca0*/  MOV R10, 0x3c80f082 ;  /* 0x3c80f082000a7802 */ /* 0x000fe20000000f00 */
[----:B------:R-:W-:Y:S02]  /*0cb0*/  HFMA2 R8, -RZ, RZ, 1.875, 0 ;  /* 0x3f800000ff087431 */ /* 0x000fe400000001ff */
[C---:B------:R-:W-:Y:S01]  /*0cc0*/  FMUL R9, R18.reuse, R18 ;  /* 0x0000001212097220 */ /* 0x040fe20000400000 */
[----:B------:R-:W3:Y:S01]  /*0cd0*/  MUFU.EX2 R6, R6 ;  /* 0x0000000600067308 */ /* 0x000ee20000000800 */
[C---:B------:R-:W-:Y:S02]  /*0ce0*/  FSETP.GE.AND P1, PT, |R18|.reuse, 0.60000002384185791016, PT ;  /* 0x3f19999a1200780b */ /* 0x040fe40003f26200 */
[----:B------:R-:W-:Y:S01]  /*0cf0*/  FFMA R10, R9, R10, -0.052303962409496307373 ;  /* 0xbd563cae090a7423 */ /* 0x000fe2000000000a */
[----:B------:R-:W-:-:S03]  /*0d00*/  FSETP.GE.AND P0, PT, |R18|, 9.010913848876953125, PT ;  /* 0x41102cb41200780b */ /* 0x000fc60003f06200 */
[----:B------:R-:W-:Y:S01]  /*0d10*/  FFMA R10, R9, R10, 0.1331529766321182251 ;  /* 0x3e085941090a7423 */ /* 0x000fe2000000000a */
[----:B---3--:R-:W-:-:S06]  /*0d20*/  FADD R7, R6, 1 ;  /* 0x3f80000006077421 */ /* 0x008fcc0000000000 */
[----:B------:R-:W3:Y:S02]  /*0d30*/  MUFU.RCP R7, R7 ;  /* 0x0000000700077308 */ /* 0x000ee40000001000 */
[----:B---3--:R-:W-:Y:S01]  /*0d40*/  FFMA R8, R7, -2, R8 ;  /* 0xc000000007087823 */ /* 0x008fe20000000008 */
[----:B-1----:R-:W-:Y:S02]  /*0d50*/  IMAD R7, R3, UR4, R0 ;  /* 0x0000000403077c24 */ /* 0x002fe4000f8e0200 */
[----:B------:R-:W-:Y:S02]  /*0d60*/  FFMA R0, R9, R10, -0.33332768082618713379 ;  /* 0xbeaaa9ed09007423 */ /* 0x000fe4000000000a */
[----:B------:R-:W-:Y:S01]  /*0d70*/  FSEL R3, R8, 1, !P0 ;  /* 0x3f80000008037808 */ /* 0x000fe20004000000 */
[----:B------:R-:W-:Y:S02]  /*0d80*/  IMAD R7, R7, UR4, R2 ;  /* 0x0000000407077c24 */ /* 0x000fe4000f8e0202 */
[----:B------:R-:W-:Y:S01]  /*0d90*/  FFMA R9, R9, R0, RZ ;  /* 0x0000000009097223 */ /* 0x000fe200000000ff */
[----:B------:R-:W-:Y:S01]  /*0da0*/  LOP3.LUT R3, R3, 0x80000000, R18, 0xb8, !PT ;  /* 0x8000000003037812 */ /* 0x000fe200078eb812 */
[----:B--2---:R-:W-:-:S04]  /*0db0*/  IMAD.WIDE R4, R7, 0x4, R4 ;  /* 0x0000000407047825 */ /* 0x004fc800078e0204 */
[----:B------:R-:W-:-:S05]  /*0dc0*/  @!P1 FFMA R3, R9, R18, R18 ;  /* 0x0000001209039223 */ /* 0x000fca0000000012 */
[----:B------:R-:W-:Y:S01]  /*0dd0*/  STG.E desc[UR10][R4.64], R3 ;  /* 0x0000000304007986 */ /* 0x000fe2000c10190a */
[----:B------:R-:W-:Y:S05]  /*0de0*/  EXIT ;  /* 0x000000000000794d */ /* 0x000fea0003800000 */
.L_x_51:
        /* <DEDUP_REMOVED lines=9> */
.L_x_57:


//--------------------- .nv.shared._Z13softmaxKernelPfS_i --------------------------
	.section	.nv.shared._Z13softmaxKernelPfS_i,"aw",@nobits
	.sectionflags	@""
	.align	4
.nv.shared._Z13softmaxKernelPfS_i:
	.zero		1152


//--------------------- .nv.shared.reserved.0     --------------------------
	.section	.nv.shared.reserved.0,"aw",@nobits
	.weak		__nv_reservedSMEM_offset_0_alias
	.size		__nv_reservedSMEM_offset_0_alias, 0, 64
	.other		__nv_reservedSMEM_offset_0_alias,@"STO_CUDA_RESERVED_SHARED STV_DEFAULT"
__nv_reservedSMEM_offset_0_alias:
	.zero		0
	.zero		64


//--------------------- .nv.constant0._Z13softmaxKernelPfS_i --------------------------
	.section	.nv.constant0._Z13softmaxKernelPfS_i,"a",@progbits
	.sectionflags	@""
	.align	4
.nv.constant0._Z13softmaxKernelPfS_i:
	.zero		916


//--------------------- .nv.constant0._Z16fullyConnected10PfS_S_S_i --------------------------
	.section	.nv.constant0._Z16fullyConnected10PfS_S_S_i,"a",@progbits
	.sectionflags	@""
	.align	4
.nv.constant0._Z16fullyConnected10PfS_S_S_i:
	.zero		932


//--------------------- .nv.constant0._Z16fullyConnected84PfS_S_S_i --------------------------
	.section	.nv.constant0._Z16fullyConnected84PfS_S_S_i,"a",@progbits
	.sectionflags	@""
	.align	4
.nv.constant0._Z16fullyConnected84PfS_S_S_i:
	.zero		932


//--------------------- .nv.constant0._Z17fullyConnected120PfS_S_S_i --------------------------
	.section	.nv.constant0._Z17fullyConnected120PfS_S_S_i,"a",@progbits
	.sectionflags	@""
	.align	4
.nv.constant0._Z17fullyConnected120PfS_S_S_i:
	.zero		932


//--------------------- .nv.constant0._Z22cudaConv2DMultiChannelPfS_S_S_iiiii --------------------------
	.section	.nv.constant0._Z22cudaConv2DMultiChannelPfS_S_S_iiiii,"a",@progbits
	.sectionflags	@""
	.align	4
.nv.constant0._Z22cudaConv2DMultiChannelPfS_S_S_iiiii:
	.zero		948


//--------------------- SYMBOLS --------------------------

	.type		.nv.reservedSmem.offset0,@object
	.size		.nv.reservedSmem.offset0,0x4
	.type		.nv.reservedSmem.cap,@object
	.size		.nv.reservedSmem.cap,0x4
